// auto-generated by cutlass_sweep.epilogue — config: {"arch": "sm_100", "cluster_m": 2, "cluster_n": 1, "dtype": "fp16", "fusion": "silu", "tile_k": 64, "tile_m": 256, "tile_n": 64}
#include "cutlass/cutlass.h"
#include "cutlass/gemm/collective/collective_builder.hpp"
#include "cutlass/gemm/device/gemm_universal_adapter.h"
#include "cutlass/gemm/kernel/gemm_universal.hpp"
#include "cutlass/epilogue/collective/collective_builder.hpp"
#include "cutlass/epilogue/fusion/operations.hpp"
#include "cutlass/epilogue/thread/activation.h"

using Elem = cutlass::half_t;
using Acc  = float;
using TileShape    = cute::Shape<cute::_256, cute::_64, cute::_64>;
using ClusterShape = cute::Shape<cute::_2, cute::_1, cute::_1>;
using FusionOp     = cutlass::epilogue::fusion::LinCombEltAct<cutlass::epilogue::thread::SiLu, Elem, Acc>;

using CollectiveEpilogue = typename cutlass::epilogue::collective::CollectiveBuilder<
    cutlass::arch::Sm100, cutlass::arch::OpClassTensorOp,
    TileShape, ClusterShape,
    cutlass::epilogue::collective::EpilogueTileAuto,
    Acc, Acc,
    Elem, cutlass::layout::RowMajor, 128 / cutlass::sizeof_bits<Elem>::value,
    Elem, cutlass::layout::RowMajor, 128 / cutlass::sizeof_bits<Elem>::value,
    cutlass::epilogue::collective::EpilogueScheduleAuto,
    FusionOp
  >::CollectiveOp;

using CollectiveMainloop = typename cutlass::gemm::collective::CollectiveBuilder<
    cutlass::arch::Sm100, cutlass::arch::OpClassTensorOp,
    Elem, cutlass::layout::RowMajor, 128 / cutlass::sizeof_bits<Elem>::value,
    Elem, cutlass::layout::ColumnMajor, 128 / cutlass::sizeof_bits<Elem>::value,
    Acc,
    TileShape, ClusterShape,
    cutlass::gemm::collective::StageCountAutoCarveout<
        static_cast<int>(sizeof(typename CollectiveEpilogue::SharedStorage))>,
    cutlass::gemm::collective::KernelScheduleAuto
  >::CollectiveOp;

using GemmKernel = cutlass::gemm::kernel::GemmUniversal<
    cute::Shape<int,int,int,int>, CollectiveMainloop, CollectiveEpilogue>;
using Gemm = cutlass::gemm::device::GemmUniversalAdapter<GemmKernel>;

auto* _anchor = &cutlass::device_kernel<GemmKernel>;


// ===== COMPILED SASS (sm_100a) =====

	.target	sm_100a

	.elftype	@"ET_EXEC"


//--------------------- .note.nv.tkinfo           --------------------------
	.section	.note.nv.tkinfo,"",@"SHT_NOTE"
	.sectionflags	@"SHF_NOTE_NV_TKINFO"
	.tkinfo
        /*0018*/ 	.word	0x00000002
        /*0030*/ 	.string	""
        /*0030*/ 	.string	"ptxas"
        /*0030*/ 	.string	"Cuda compilation tools, release 13.0, V13.0.88"
        /*0030*/ 	.string	"Build cuda_13.0.r13.0/compiler.36424714_0"
        /*0030*/ 	.string	"-arch sm_100a -m 64 "



//--------------------- .note.nv.cuinfo           --------------------------
	.section	.note.nv.cuinfo,"",@"SHT_NOTE"
	.sectionflags	@"SHF_NOTE_NV_CUINFO"
        /*0018*/ 	.short	0x0002
        /*001a*/ 	.short	0x0064
        /*001c*/ 	.short	0x0082
	.zero		2


//--------------------- .nv.info                  --------------------------
	.section	.nv.info,"",@"SHT_CUDA_INFO"
	.align	4


	//----- nvinfo : EIATTR_REGCOUNT
	.align		4
        /*0000*/ 	.byte	0x04, 0x2f
        /*0002*/ 	.short	(.L_19 - .L_18)
	.align		4
.L_18:
        /*0004*/ 	.word	index@(_ZN7cutlass13device_kernelINS_4gemm6kernel13GemmUniversalIN4cute5tupleIJiiiiEEENS1_10collective13CollectiveMmaINS1_35MainloopSm100TmaUmmaWarpSpecializedILi10ELi2ELi4ENS5_IJNS4_1CILi2EEENSA_ILi1EEESC_EEEEENS5_IJNSA_ILi256EEENSA_ILi64EEESG_EEENS_6half_tENS5_IJlSC_lEEESI_SJ_NS4_8TiledMMAINS4_8MMA_AtomIJNS4_26SM100_MMA_F16BF16_2x1SM_SSISI_SI_fLi256ELi64ELNS4_4UMMA5MajorE0ELSO_0ELNSN_7ScaleInE0ELSP_0EEEEEENS4_6LayoutINS5_IJSC_SC_SC_EEENS5_IJNSA_ILi0EEESU_SU_EEEEENS5_IJNS4_10UnderscoreESX_SX_EEEEENS4_18SM100_TMA_2SM_LOADENS4_14ComposedLayoutINS4_7SwizzleILi3ELi4ELi3EEENS4_18smem_ptr_flag_bitsILi16EEENSS_INS5_IJNSA_ILi8EEESG_EEENS5_IJSG_SC_EEEEEEEvNS4_8identityES10_S1A_vS1B_EENS_8epilogue10collective18CollectiveEpilogueINS1D_23Sm100TmaWarpSpecializedILi3ELi2ELi32ELb1ELb0EEEJNS5_IJNSA_ILi128EEESG_SG_EEENS5_IJNSS_IS1I_SC_EENSS_INSA_ILi32EEESC_EEEEESI_SJ_SI_SJ_NS1D_6fusion15FusionCallbacksIS1H_NS1O_13LinCombEltActINS1D_6thread4SiLuESI_fSI_fLNS_15FloatRoundStyleE2EEES1J_S1N_JEEENS4_5SM1004TMEM4LOAD26SM100_TMEM_LOAD_32dp32b32xENS4_13SM90_TMA_LOADENS11_INS12_ILi2ELi4ELi3EEES15_NSS_INS5_IJS16_S1L_EEENS5_IJS1L_SC_EEEEEEENS4_39AutoVectorizingCopyWithAssumedAlignmentILi128EEENS4_14SM90_TMA_STOREES25_S27_S27_EEEvvEEEEvNT_6ParamsE)
        /*0008*/ 	.word	0x000000a5


	//----- nvinfo : EIATTR_FRAME_SIZE
	.align		4
.L_19:
        /*000c*/ 	.byte	0x04, 0x11
        /*000e*/ 	.short	(.L_21 - .L_20)
	.align		4
.L_20:
        /*0010*/ 	.word	index@($__internal_3_$__cuda_sm20_rcp_rn_f32_slowpath)
        /*0014*/ 	.word	0x00000000


	//----- nvinfo : EIATTR_FRAME_SIZE
	.align		4
.L_21:
        /*0018*/ 	.byte	0x04, 0x11
        /*001a*/ 	.short	(.L_23 - .L_22)
	.align		4
.L_22:
        /*001c*/ 	.word	index@($__internal_2_$__cuda_sm10x_tcgen05_guardrail_trap_unallocated_columns_being_dealloced)
        /*0020*/ 	.word	0x00000000


	//----- nvinfo : EIATTR_FRAME_SIZE
	.align		4
.L_23:
        /*0024*/ 	.byte	0x04, 0x11
        /*0026*/ 	.short	(.L_25 - .L_24)
	.align		4
.L_24:
        /*0028*/ 	.word	index@($__internal_1_$__cuda_sm10x_tcgen05_guardrail_trap_phase_invalid_during_alloc)
        /*002c*/ 	.word	0x00000000


	//----- nvinfo : EIATTR_FRAME_SIZE
	.align		4
.L_25:
        /*0030*/ 	.byte	0x04, 0x11
        /*0032*/ 	.short	(.L_27 - .L_26)
	.align		4
.L_26:
        /*0034*/ 	.word	index@($__internal_0_$__cuda_sm10x_tcgen05_guardrail_trap_col_being_dealloced_not_returned_by_alloc)
        /*0038*/ 	.word	0x00000000


	//----- nvinfo : EIATTR_FRAME_SIZE
	.align		4
.L_27:
        /*003c*/ 	.byte	0x04, 0x11
        /*003e*/ 	.short	(.L_29 - .L_28)
	.align		4
.L_28:
        /*0040*/ 	.word	index@(_ZN7cutlass13device_kernelINS_4gemm6kernel13GemmUniversalIN4cute5tupleIJiiiiEEENS1_10collective13CollectiveMmaINS1_35MainloopSm100TmaUmmaWarpSpecializedILi10ELi2ELi4ENS5_IJNS4_1CILi2EEENSA_ILi1EEESC_EEEEENS5_IJNSA_ILi256EEENSA_ILi64EEESG_EEENS_6half_tENS5_IJlSC_lEEESI_SJ_NS4_8TiledMMAINS4_8MMA_AtomIJNS4_26SM100_MMA_F16BF16_2x1SM_SSISI_SI_fLi256ELi64ELNS4_4UMMA5MajorE0ELSO_0ELNSN_7ScaleInE0ELSP_0EEEEEENS4_6LayoutINS5_IJSC_SC_SC_EEENS5_IJNSA_ILi0EEESU_SU_EEEEENS5_IJNS4_10UnderscoreESX_SX_EEEEENS4_18SM100_TMA_2SM_LOADENS4_14ComposedLayoutINS4_7SwizzleILi3ELi4ELi3EEENS4_18smem_ptr_flag_bitsILi16EEENSS_INS5_IJNSA_ILi8EEESG_EEENS5_IJSG_SC_EEEEEEEvNS4_8identityES10_S1A_vS1B_EENS_8epilogue10collective18CollectiveEpilogueINS1D_23Sm100TmaWarpSpecializedILi3ELi2ELi32ELb1ELb0EEEJNS5_IJNSA_ILi128EEESG_SG_EEENS5_IJNSS_IS1I_SC_EENSS_INSA_ILi32EEESC_EEEEESI_SJ_SI_SJ_NS1D_6fusion15FusionCallbacksIS1H_NS1O_13LinCombEltActINS1D_6thread4SiLuESI_fSI_fLNS_15FloatRoundStyleE2EEES1J_S1N_JEEENS4_5SM1004TMEM4LOAD26SM100_TMEM_LOAD_32dp32b32xENS4_13SM90_TMA_LOADENS11_INS12_ILi2ELi4ELi3EEES15_NSS_INS5_IJS16_S1L_EEENS5_IJS1L_SC_EEEEEEENS4_39AutoVectorizingCopyWithAssumedAlignmentILi128EEENS4_14SM90_TMA_STOREES25_S27_S27_EEEvvEEEEvNT_6ParamsE)
        /*0044*/ 	.word	0x00000000


	//----- nvinfo : EIATTR_MIN_STACK_SIZE
	.align		4
.L_29:
        /*0048*/ 	.byte	0x04, 0x12
        /*004a*/ 	.short	(.L_31 - .L_30)
	.align		4
.L_30:
        /*004c*/ 	.word	index@(_ZN7cutlass13device_kernelINS_4gemm6kernel13GemmUniversalIN4cute5tupleIJiiiiEEENS1_10collective13CollectiveMmaINS1_35MainloopSm100TmaUmmaWarpSpecializedILi10ELi2ELi4ENS5_IJNS4_1CILi2EEENSA_ILi1EEESC_EEEEENS5_IJNSA_ILi256EEENSA_ILi64EEESG_EEENS_6half_tENS5_IJlSC_lEEESI_SJ_NS4_8TiledMMAINS4_8MMA_AtomIJNS4_26SM100_MMA_F16BF16_2x1SM_SSISI_SI_fLi256ELi64ELNS4_4UMMA5MajorE0ELSO_0ELNSN_7ScaleInE0ELSP_0EEEEEENS4_6LayoutINS5_IJSC_SC_SC_EEENS5_IJNSA_ILi0EEESU_SU_EEEEENS5_IJNS4_10UnderscoreESX_SX_EEEEENS4_18SM100_TMA_2SM_LOADENS4_14ComposedLayoutINS4_7SwizzleILi3ELi4ELi3EEENS4_18smem_ptr_flag_bitsILi16EEENSS_INS5_IJNSA_ILi8EEESG_EEENS5_IJSG_SC_EEEEEEEvNS4_8identityES10_S1A_vS1B_EENS_8epilogue10collective18CollectiveEpilogueINS1D_23Sm100TmaWarpSpecializedILi3ELi2ELi32ELb1ELb0EEEJNS5_IJNSA_ILi128EEESG_SG_EEENS5_IJNSS_IS1I_SC_EENSS_INSA_ILi32EEESC_EEEEESI_SJ_SI_SJ_NS1D_6fusion15FusionCallbacksIS1H_NS1O_13LinCombEltActINS1D_6thread4SiLuESI_fSI_fLNS_15FloatRoundStyleE2EEES1J_S1N_JEEENS4_5SM1004TMEM4LOAD26SM100_TMEM_LOAD_32dp32b32xENS4_13SM90_TMA_LOADENS11_INS12_ILi2ELi4ELi3EEES15_NSS_INS5_IJS16_S1L_EEENS5_IJS1L_SC_EEEEEEENS4_39AutoVectorizingCopyWithAssumedAlignmentILi128EEENS4_14SM90_TMA_STOREES25_S27_S27_EEEvvEEEEvNT_6ParamsE)
        /*0050*/ 	.word	0x00000000
.L_31:


//--------------------- .nv.compat                --------------------------
	.section	.nv.compat,"",@"SHT_CUDA_COMPAT_INFO"
	.align	4
        /*0000*/ 	.byte	0x02, 0x09, 0x01, 0x00, 0x02, 0x02, 0x02, 0x00, 0x02, 0x05, 0x05, 0x00, 0x03, 0x07, 0x01, 0x01
        /*0010*/ 	.byte	0x02, 0x03, 0x01, 0x00, 0x02, 0x06, 0x01, 0x00, 0x04, 0x0b, 0x08, 0x00, 0x09, 0x00, 0x00, 0x00
        /*0020*/ 	.byte	0x00, 0x00, 0x00, 0x00


//--------------------- .nv.info._ZN7cutlass13device_kernelINS_4gemm6kernel13GemmUniversalIN4cute5tupleIJiiiiEEENS1_10collective13CollectiveMmaINS1_35MainloopSm100TmaUmmaWarpSpecializedILi10ELi2ELi4ENS5_IJNS4_1CILi2EEENSA_ILi1EEESC_EEEEENS5_IJNSA_ILi256EEENSA_ILi64EEESG_EEENS_6half_tENS5_IJlSC_lEEESI_SJ_NS4_8TiledMMAINS4_8MMA_AtomIJNS4_26SM100_MMA_F16BF16_2x1SM_SSISI_SI_fLi256ELi64ELNS4_4UMMA5MajorE0ELSO_0ELNSN_7ScaleInE0ELSP_0EEEEEENS4_6LayoutINS5_IJSC_SC_SC_EEENS5_IJNSA_ILi0EEESU_SU_EEEEENS5_IJNS4_10UnderscoreESX_SX_EEEEENS4_18SM100_TMA_2SM_LOADENS4_14ComposedLayoutINS4_7SwizzleILi3ELi4ELi3EEENS4_18smem_ptr_flag_bitsILi16EEENSS_INS5_IJNSA_ILi8EEESG_EEENS5_IJSG_SC_EEEEEEEvNS4_8identityES10_S1A_vS1B_EENS_8epilogue10collective18CollectiveEpilogueINS1D_23Sm100TmaWarpSpecializedILi3ELi2ELi32ELb1ELb0EEEJNS5_IJNSA_ILi128EEESG_SG_EEENS5_IJNSS_IS1I_SC_EENSS_INSA_ILi32EEESC_EEEEESI_SJ_SI_SJ_NS1D_6fusion15FusionCallbacksIS1H_NS1O_13LinCombEltActINS1D_6thread4SiLuESI_fSI_fLNS_15FloatRoundStyleE2EEES1J_S1N_JEEENS4_5SM1004TMEM4LOAD26SM100_TMEM_LOAD_32dp32b32xENS4_13SM90_TMA_LOADENS11_INS12_ILi2ELi4ELi3EEES15_NSS_INS5_IJS16_S1L_EEENS5_IJS1L_SC_EEEEEEENS4_39AutoVectorizingCopyWithAssumedAlignmentILi128EEENS4_14SM90_TMA_STOREES25_S27_S27_EEEvvEEEEvNT_6ParamsE --------------------------
	.section	.nv.info._ZN7cutlass13device_kernelINS_4gemm6kernel13GemmUniversalIN4cute5tupleIJiiiiEEENS1_10collective13CollectiveMmaINS1_35MainloopSm100TmaUmmaWarpSpecializedILi10ELi2ELi4ENS5_IJNS4_1CILi2EEENSA_ILi1EEESC_EEEEENS5_IJNSA_ILi256EEENSA_ILi64EEESG_EEENS_6half_tENS5_IJlSC_lEEESI_SJ_NS4_8TiledMMAINS4_8MMA_AtomIJNS4_26SM100_MMA_F16BF16_2x1SM_SSISI_SI_fLi256ELi64ELNS4_4UMMA5MajorE0ELSO_0ELNSN_7ScaleInE0ELSP_0EEEEEENS4_6LayoutINS5_IJSC_SC_SC_EEENS5_IJNSA_ILi0EEESU_SU_EEEEENS5_IJNS4_10UnderscoreESX_SX_EEEEENS4_18SM100_TMA_2SM_LOADENS4_14ComposedLayoutINS4_7SwizzleILi3ELi4ELi3EEENS4_18smem_ptr_flag_bitsILi16EEENSS_INS5_IJNSA_ILi8EEESG_EEENS5_IJSG_SC_EEEEEEEvNS4_8identityES10_S1A_vS1B_EENS_8epilogue10collective18CollectiveEpilogueINS1D_23Sm100TmaWarpSpecializedILi3ELi2ELi32ELb1ELb0EEEJNS5_IJNSA_ILi128EEESG_SG_EEENS5_IJNSS_IS1I_SC_EENSS_INSA_ILi32EEESC_EEEEESI_SJ_SI_SJ_NS1D_6fusion15FusionCallbacksIS1H_NS1O_13LinCombEltActINS1D_6thread4SiLuESI_fSI_fLNS_15FloatRoundStyleE2EEES1J_S1N_JEEENS4_5SM1004TMEM4LOAD26SM100_TMEM_LOAD_32dp32b32xENS4_13SM90_TMA_LOADENS11_INS12_ILi2ELi4ELi3EEES15_NSS_INS5_IJS16_S1L_EEENS5_IJS1L_SC_EEEEEEENS4_39AutoVectorizingCopyWithAssumedAlignmentILi128EEENS4_14SM90_TMA_STOREES25_S27_S27_EEEvvEEEEvNT_6ParamsE,"",@"SHT_CUDA_INFO"
	.sectionflags	@""
	.align	4


	//----- nvinfo : EIATTR_CUDA_API_VERSION
	.align		4
        /*0000*/ 	.byte	0x04, 0x37
        /*0002*/ 	.short	(.L_33 - .L_32)
.L_32:
        /*0004*/ 	.word	0x00000082


	//----- nvinfo : EIATTR_KPARAM_INFO
	.align		4
.L_33:
        /*0008*/ 	.byte	0x04, 0x17
        /*000a*/ 	.short	(.L_35 - .L_34)
.L_34:
        /*000c*/ 	.word	0x00000000
        /*0010*/ 	.short	0x0000
        /*0012*/ 	.short	0x0000
        /*0014*/ 	.byte	0x00, 0xf0, 0x01, 0x20


	//----- nvinfo : EIATTR_AT_ENTRY_FRAGMENTS
	.align		4
.L_35:
        /*0018*/ 	.byte	0x04, 0x4f
        /*001a*/ 	.short	(.L_37 - .L_36)


	//   ....[0]....
.L_36:
        /*001c*/ 	.word	0x00000007


	//----- nvinfo : EIATTR_RESERVED_SMEM_USED
	.align		4
.L_37:
        /*0020*/ 	.byte	0x01, 0x41
	.zero		2


	//----- nvinfo : EIATTR_SPARSE_MMA_MASK
	.align		4
        /*0024*/ 	.byte	0x03, 0x50
        /*0026*/ 	.short	0x0000


	//----- nvinfo : EIATTR_TCGEN05_2CTA_USED
	.align		4
        /*0028*/ 	.byte	0x01, 0x52
	.zero		2


	//----- nvinfo : EIATTR_MAXREG_COUNT
	.align		4
        /*002c*/ 	.byte	0x03, 0x1b
        /*002e*/ 	.short	0x00ff


	//----- nvinfo : EIATTR_NUM_BARRIERS
	.align		4
        /*0030*/ 	.byte	0x02, 0x4c
        /*0032*/ 	.byte	0x07
	.zero		1


	//----- nvinfo : EIATTR_EXTERNS
	.align		4
        /*0034*/ 	.byte	0x04, 0x0f
        /*0036*/ 	.short	(.L_39 - .L_38)


	//   ....[0]....
	.align		4
.L_38:
        /*0038*/ 	.word	index@(__assertfail)


	//----- nvinfo : EIATTR_MERCURY_ISA_VERSION
	.align		4
.L_39:
        /*003c*/ 	.byte	0x03, 0x5f
        /*003e*/ 	.short	0x0101


	//----- nvinfo : EIATTR_INT_WARP_WIDE_INSTR_OFFSETS
	.align		4
        /*0040*/ 	.byte	0x04, 0x31
        /*0042*/ 	.short	(.L_41 - .L_40)


	//   ....[0]....
.L_40:
        /*0044*/ 	.word	0x00000db0


	//   ....[1]....
        /*0048*/ 	.word	0x00000e50


	//   ....[2]....
        /*004c*/ 	.word	0x000021a0


	//   ....[3]....
        /*0050*/ 	.word	0x000043d0


	//   ....[4]....
        /*0054*/ 	.word	0x00004400


	//   ....[5]....
        /*0058*/ 	.word	0x00004450


	//   ....[6]....
        /*005c*/ 	.word	0x00004d40


	//   ....[7]....
        /*0060*/ 	.word	0x00004d60


	//   ....[8]....
        /*0064*/ 	.word	0x00005030


	//   ....[9]....
        /*0068*/ 	.word	0x00005160


	//----- nvinfo : EIATTR_COOP_GROUP_MASK_REGIDS
	.align		4
.L_41:
        /*006c*/ 	.byte	0x04, 0x29
        /*006e*/ 	.short	(.L_43 - .L_42)


	//   ....[0]....
.L_42:
        /*0070*/ 	.word	0xffffffff


	//   ....[1]....
        /*0074*/ 	.word	0xffffffff


	//   ....[2]....
        /*0078*/ 	.word	0xffffffff


	//   ....[3]....
        /*007c*/ 	.word	0xffffffff


	//   ....[4]....
        /*0080*/ 	.word	0xffffffff


	//   ....[5]....
        /*0084*/ 	.word	0xffffffff


	//   ....[6]....
        /*0088*/ 	.word	0xffffffff


	//   ....[7]....
        /*008c*/ 	.word	0xffffffff


	//   ....[8]....
        /*0090*/ 	.word	0xffffffff


	//   ....[9]....
        /*0094*/ 	.word	0xffffffff


	//   ....[10]....
        /*0098*/ 	.word	0xffffffff


	//   ....[11]....
        /*009c*/ 	.word	0xffffffff


	//   ....[12]....
        /*00a0*/ 	.word	0xffffffff


	//   ....[13]....
        /*00a4*/ 	.word	0xffffffff


	//----- nvinfo : EIATTR_COOP_GROUP_INSTR_OFFSETS
	.align		4
.L_43:
        /*00a8*/ 	.byte	0x04, 0x28
        /*00aa*/ 	.short	(.L_45 - .L_44)


	//   ....[0]....
.L_44:
        /*00ac*/ 	.word	0x000000c0


	//   ....[1]....
        /*00b0*/ 	.word	0x000004d0


	//   ....[2]....
        /*00b4*/ 	.word	0x00000740


	//   ....[3]....
        /*00b8*/ 	.word	0x000008b0


	//   ....[4]....
        /*00bc*/ 	.word	0x000009a0


	//   ....[5]....
        /*00c0*/ 	.word	0x00000b00


	//   ....[6]....
        /*00c4*/ 	.word	0x00000c90


	//   ....[7]....
        /*00c8*/ 	.word	0x00000ed0


	//   ....[8]....
        /*00cc*/ 	.word	0x00002080


	//   ....[9]....
        /*00d0*/ 	.word	0x000031c0


	//   ....[10]....
        /*00d4*/ 	.word	0x00003690


	//   ....[11]....
        /*00d8*/ 	.word	0x000036c0


	//   ....[12]....
        /*00dc*/ 	.word	0x000042e0


	//   ....[13]....
        /*00e0*/ 	.word	0x000044f0


	//----- nvinfo : EIATTR_VRC_CTA_INIT_COUNT
	.align		4
.L_45:
        /*00e4*/ 	.byte	0x02, 0x4a
        /*00e6*/ 	.byte	0x80
	.zero		1


	//----- nvinfo : EIATTR_SYSCALL_OFFSETS
	.align		4
        /*00e8*/ 	.byte	0x04, 0x46
        /*00ea*/ 	.short	(.L_47 - .L_46)


	//   ....[0]....
.L_46:
        /*00ec*/ 	.word	0x00005ca0


	//   ....[1]....
        /*00f0*/ 	.word	0x00005d90


	//   ....[2]....
        /*00f4*/ 	.word	0x00006790


	//----- nvinfo : EIATTR_MBARRIER_INSTR_OFFSETS
	.align		4
.L_47:
        /*00f8*/ 	.byte	0x04, 0x39
        /*00fa*/ 	.short	(.L_49 - .L_48)


	//   ....[0]....
.L_48:
        /*00fc*/ 	.word	0x000005e0
        /*0100*/ 	.word	0x000000ff
        /*0104*/ 	.word	0x00000000
        /*0108*/ 	.short	0x0100
        /*010a*/ 	.byte	0x09
	.zero		1


	//   ....[1]....
        /*010c*/ 	.word	0x000005f0
        /*0110*/ 	.word	0x000000ff
        /*0114*/ 	.word	0x00000050
        /*0118*/ 	.short	0x0100
        /*011a*/ 	.byte	0x09
	.zero		1


	//   ....[2]....
        /*011c*/ 	.word	0x00000600
        /*0120*/ 	.word	0x000000ff
        /*0124*/ 	.word	0x00000008
        /*0128*/ 	.short	0x0100
        /*012a*/ 	.byte	0x09
	.zero		1


	//   ....[3]....
        /*012c*/ 	.word	0x00000610
        /*0130*/ 	.word	0x000000ff
        /*0134*/ 	.word	0x00000058
        /*0138*/ 	.short	0x0100
        /*013a*/ 	.byte	0x09
	.zero		1


	//   ....[4]....
        /*013c*/ 	.word	0x00000620
        /*0140*/ 	.word	0x000000ff
        /*0144*/ 	.word	0x00000010
        /*0148*/ 	.short	0x0100
        /*014a*/ 	.byte	0x09
	.zero		1


	//   ....[5]....
        /*014c*/ 	.word	0x00000630
        /*0150*/ 	.word	0x000000ff
        /*0154*/ 	.word	0x00000060
        /*0158*/ 	.short	0x0100
        /*015a*/ 	.byte	0x09
	.zero		1


	//   ....[6]....
        /*015c*/ 	.word	0x00000640
        /*0160*/ 	.word	0x000000ff
        /*0164*/ 	.word	0x00000018
        /*0168*/ 	.short	0x0100
        /*016a*/ 	.byte	0x09
	.zero		1


	//   ....[7]....
        /*016c*/ 	.word	0x00000650
        /*0170*/ 	.word	0x000000ff
        /*0174*/ 	.word	0x00000068
        /*0178*/ 	.short	0x0100
        /*017a*/ 	.byte	0x09
	.zero		1


	//   ....[8]....
        /*017c*/ 	.word	0x00000660
        /*0180*/ 	.word	0x000000ff
        /*0184*/ 	.word	0x00000020
        /*0188*/ 	.short	0x0100
        /*018a*/ 	.byte	0x09
	.zero		1


	//   ....[9]....
        /*018c*/ 	.word	0x00000670
        /*0190*/ 	.word	0x000000ff
        /*0194*/ 	.word	0x00000070
        /*0198*/ 	.short	0x0100
        /*019a*/ 	.byte	0x09
	.zero		1


	//   ....[10]....
        /*019c*/ 	.word	0x00000680
        /*01a0*/ 	.word	0x000000ff
        /*01a4*/ 	.word	0x00000028
        /*01a8*/ 	.short	0x0100
        /*01aa*/ 	.byte	0x09
	.zero		1


	//   ....[11]....
        /*01ac*/ 	.word	0x00000690
        /*01b0*/ 	.word	0x000000ff
        /*01b4*/ 	.word	0x00000078
        /*01b8*/ 	.short	0x0100
        /*01ba*/ 	.byte	0x09
	.zero		1


	//   ....[12]....
        /*01bc*/ 	.word	0x000006a0
        /*01c0*/ 	.word	0x000000ff
        /*01c4*/ 	.word	0x00000030
        /*01c8*/ 	.short	0x0100
        /*01ca*/ 	.byte	0x09
	.zero		1


	//   ....[13]....
        /*01cc*/ 	.word	0x000006b0
        /*01d0*/ 	.word	0x000000ff
        /*01d4*/ 	.word	0x00000080
        /*01d8*/ 	.short	0x0100
        /*01da*/ 	.byte	0x09
	.zero		1


	//   ....[14]....
        /*01dc*/ 	.word	0x000006c0
        /*01e0*/ 	.word	0x000000ff
        /*01e4*/ 	.word	0x00000038
        /*01e8*/ 	.short	0x0100
        /*01ea*/ 	.byte	0x09
	.zero		1


	//   ....[15]....
        /*01ec*/ 	.word	0x000006d0
        /*01f0*/ 	.word	0x000000ff
        /*01f4*/ 	.word	0x00000088
        /*01f8*/ 	.short	0x0100
        /*01fa*/ 	.byte	0x09
	.zero		1


	//   ....[16]....
        /*01fc*/ 	.word	0x000006e0
        /*0200*/ 	.word	0x000000ff
        /*0204*/ 	.word	0x00000040
        /*0208*/ 	.short	0x0100
        /*020a*/ 	.byte	0x09
	.zero		1


	//   ....[17]....
        /*020c*/ 	.word	0x000006f0
        /*0210*/ 	.word	0x000000ff
        /*0214*/ 	.word	0x00000090
        /*0218*/ 	.short	0x0100
        /*021a*/ 	.byte	0x09
	.zero		1


	//   ....[18]....
        /*021c*/ 	.word	0x00000700
        /*0220*/ 	.word	0x000000ff
        /*0224*/ 	.word	0x00000048
        /*0228*/ 	.short	0x0100
        /*022a*/ 	.byte	0x09
	.zero		1


	//   ....[19]....
        /*022c*/ 	.word	0x00000710
        /*0230*/ 	.word	0x000000ff
        /*0234*/ 	.word	0x00000098
        /*0238*/ 	.short	0x0100
        /*023a*/ 	.byte	0x09
	.zero		1


	//   ....[20]....
        /*023c*/ 	.word	0x00000840
        /*0240*/ 	.word	0x000000ff
        /*0244*/ 	.word	0x000000a0
        /*0248*/ 	.short	0x0100
        /*024a*/ 	.byte	0x0a
	.zero		1


	//   ....[21]....
        /*024c*/ 	.word	0x00000850
        /*0250*/ 	.word	0x000000ff
        /*0254*/ 	.word	0x000000b8
        /*0258*/ 	.short	0x0100
        /*025a*/ 	.byte	0x0a
	.zero		1


	//   ....[22]....
        /*025c*/ 	.word	0x00000860
        /*0260*/ 	.word	0x000000ff
        /*0264*/ 	.word	0x000000a8
        /*0268*/ 	.short	0x0100
        /*026a*/ 	.byte	0x0a
	.zero		1


	//   ....[23]....
        /*026c*/ 	.word	0x00000870
        /*0270*/ 	.word	0x000000ff
        /*0274*/ 	.word	0x000000c0
        /*0278*/ 	.short	0x0100
        /*027a*/ 	.byte	0x0a
	.zero		1


	//   ....[24]....
        /*027c*/ 	.word	0x00000880
        /*0280*/ 	.word	0x000000ff
        /*0284*/ 	.word	0x000000b0
        /*0288*/ 	.short	0x0100
        /*028a*/ 	.byte	0x0a
	.zero		1


	//   ....[25]....
        /*028c*/ 	.word	0x00000890
        /*0290*/ 	.word	0x000000ff
        /*0294*/ 	.word	0x000000c8
        /*0298*/ 	.short	0x0100
        /*029a*/ 	.byte	0x0a
	.zero		1


	//   ....[26]....
        /*029c*/ 	.word	0x00000970
        /*02a0*/ 	.word	0x000000ff
        /*02a4*/ 	.word	0x000000d0
        /*02a8*/ 	.short	0x0100
        /*02aa*/ 	.byte	0x09
	.zero		1


	//   ....[27]....
        /*02ac*/ 	.word	0x00000980
        /*02b0*/ 	.word	0x000000ff
        /*02b4*/ 	.word	0x000000d8
        /*02b8*/ 	.short	0x0100
        /*02ba*/ 	.byte	0x09
	.zero		1


	//   ....[28]....
        /*02bc*/ 	.word	0x00000ab0
        /*02c0*/ 	.word	0x000000ff
        /*02c4*/ 	.word	0x000000e0
        /*02c8*/ 	.short	0x0100
        /*02ca*/ 	.byte	0x09
	.zero		1


	//   ....[29]....
        /*02cc*/ 	.word	0x00000ac0
        /*02d0*/ 	.word	0x000000ff
        /*02d4*/ 	.word	0x000000f0
        /*02d8*/ 	.short	0x0100
        /*02da*/ 	.byte	0x09
	.zero		1


	//   ....[30]....
        /*02dc*/ 	.word	0x00000ad0
        /*02e0*/ 	.word	0x000000ff
        /*02e4*/ 	.word	0x000000e8
        /*02e8*/ 	.short	0x0100
        /*02ea*/ 	.byte	0x09
	.zero		1


	//   ....[31]....
        /*02ec*/ 	.word	0x00000ae0
        /*02f0*/ 	.word	0x000000ff
        /*02f4*/ 	.word	0x000000f8
        /*02f8*/ 	.short	0x0100
        /*02fa*/ 	.byte	0x09
	.zero		1


	//   ....[32]....
        /*02fc*/ 	.word	0x00000c00
        /*0300*/ 	.word	0x000000ff
        /*0304*/ 	.word	0x00000100
        /*0308*/ 	.short	0x0100
        /*030a*/ 	.byte	0x0a
	.zero		1


	//   ....[33]....
        /*030c*/ 	.word	0x00000c10
        /*0310*/ 	.word	0x000000ff
        /*0314*/ 	.word	0x00000120
        /*0318*/ 	.short	0x0100
        /*031a*/ 	.byte	0x0a
	.zero		1


	//   ....[34]....
        /*031c*/ 	.word	0x00000c20
        /*0320*/ 	.word	0x000000ff
        /*0324*/ 	.word	0x00000108
        /*0328*/ 	.short	0x0100
        /*032a*/ 	.byte	0x0a
	.zero		1


	//   ....[35]....
        /*032c*/ 	.word	0x00000c30
        /*0330*/ 	.word	0x000000ff
        /*0334*/ 	.word	0x00000128
        /*0338*/ 	.short	0x0100
        /*033a*/ 	.byte	0x0a
	.zero		1


	//   ....[36]....
        /*033c*/ 	.word	0x00000c40
        /*0340*/ 	.word	0x000000ff
        /*0344*/ 	.word	0x00000110
        /*0348*/ 	.short	0x0100
        /*034a*/ 	.byte	0x0a
	.zero		1


	//   ....[37]....
        /*034c*/ 	.word	0x00000c50
        /*0350*/ 	.word	0x000000ff
        /*0354*/ 	.word	0x00000130
        /*0358*/ 	.short	0x0100
        /*035a*/ 	.byte	0x0a
	.zero		1


	//   ....[38]....
        /*035c*/ 	.word	0x00000c60
        /*0360*/ 	.word	0x000000ff
        /*0364*/ 	.word	0x00000118
        /*0368*/ 	.short	0x0100
        /*036a*/ 	.byte	0x0a
	.zero		1


	//   ....[39]....
        /*036c*/ 	.word	0x00000c70
        /*0370*/ 	.word	0x000000ff
        /*0374*/ 	.word	0x00000138
        /*0378*/ 	.short	0x0100
        /*037a*/ 	.byte	0x0a
	.zero		1


	//   ....[40]....
        /*037c*/ 	.word	0x00000d60
        /*0380*/ 	.word	0x000000ff
        /*0384*/ 	.word	0x00000140
        /*0388*/ 	.short	0x0100
        /*038a*/ 	.byte	0x09
	.zero		1


	//   ....[41]....
        /*038c*/ 	.word	0x00000d70
        /*0390*/ 	.word	0x000000ff
        /*0394*/ 	.word	0x00000150
        /*0398*/ 	.short	0x0100
        /*039a*/ 	.byte	0x09
	.zero		1


	//   ....[42]....
        /*039c*/ 	.word	0x00000d80
        /*03a0*/ 	.word	0x000000ff
        /*03a4*/ 	.word	0x00000148
        /*03a8*/ 	.short	0x0100
        /*03aa*/ 	.byte	0x09
	.zero		1


	//   ....[43]....
        /*03ac*/ 	.word	0x00000d90
        /*03b0*/ 	.word	0x000000ff
        /*03b4*/ 	.word	0x00000158
        /*03b8*/ 	.short	0x0100
        /*03ba*/ 	.byte	0x09
	.zero		1


	//   ....[44]....
        /*03bc*/ 	.word	0x00000e80
        /*03c0*/ 	.word	0x000000ff
        /*03c4*/ 	.word	0x00000160
        /*03c8*/ 	.short	0x0100
        /*03ca*/ 	.byte	0x08
	.zero		1


	//   ....[45]....
        /*03cc*/ 	.word	0x00001870
        /*03d0*/ 	.word	0x00000002
        /*03d4*/ 	.word	0x00000150
        /*03d8*/ 	.short	0x010a
        /*03da*/ 	.byte	0xff
	.zero		1


	//   ....[46]....
        /*03dc*/ 	.word	0x000018a0
        /*03e0*/ 	.word	0x00000002
        /*03e4*/ 	.word	0x00000140
        /*03e8*/ 	.short	0x0101
        /*03ea*/ 	.byte	0xff
	.zero		1


	//   ....[47]....
        /*03ec*/ 	.word	0x00001970
        /*03f0*/ 	.word	0x000000ff
        /*03f4*/ 	.word	0x00000050
        /*03f8*/ 	.short	0x010a
        /*03fa*/ 	.byte	0x08
	.zero		1


	//   ....[48]....
        /*03fc*/ 	.word	0x00001a70
        /*0400*/ 	.word	0x000000ff
        /*0404*/ 	.word	0x00000050
        /*0408*/ 	.short	0x010a
        /*040a*/ 	.byte	0x21
	.zero		1


	//   ....[49]....
        /*040c*/ 	.word	0x00001c20
        /*0410*/ 	.word	0x000000ff
        /*0414*/ 	.word	0x00000050
        /*0418*/ 	.short	0x010a
        /*041a*/ 	.byte	0x08
	.zero		1


	//   ....[50]....
        /*041c*/ 	.word	0x00001d40
        /*0420*/ 	.word	0x000000ff
        /*0424*/ 	.word	0x000000d8
        /*0428*/ 	.short	0x0101
        /*042a*/ 	.byte	0x05
	.zero		1


	//   ....[51]....
        /*042c*/ 	.word	0x00001d50
        /*0430*/ 	.word	0x000000ff
        /*0434*/ 	.word	0x00000050
        /*0438*/ 	.short	0x010a
        /*043a*/ 	.byte	0x08
	.zero		1


	//   ....[52]....
        /*043c*/ 	.word	0x00001dd0
        /*0440*/ 	.word	0x000000ff
        /*0444*/ 	.word	0x00000050
        /*0448*/ 	.short	0x010a
        /*044a*/ 	.byte	0x11
	.zero		1


	//   ....[53]....
        /*044c*/ 	.word	0x00001f60
        /*0450*/ 	.word	0x000000ff
        /*0454*/ 	.word	0x00000050
        /*0458*/ 	.short	0x010a
        /*045a*/ 	.byte	0x08
	.zero		1


	//   ....[54]....
        /*045c*/ 	.word	0x000020b0
        /*0460*/ 	.word	0x00000002
        /*0464*/ 	.word	0x000000e0
        /*0468*/ 	.short	0x010a
        /*046a*/ 	.byte	0xff
	.zero		1


	//   ....[55]....
        /*046c*/ 	.word	0x00002170
        /*0470*/ 	.word	0x00000002
        /*0474*/ 	.word	0x00000000
        /*0478*/ 	.short	0x0101
        /*047a*/ 	.byte	0xff
	.zero		1


	//   ....[56]....
        /*047c*/ 	.word	0x000026d0
        /*0480*/ 	.word	0x000000ff
        /*0484*/ 	.word	0x00000000
        /*0488*/ 	.short	0x010a
        /*048a*/ 	.byte	0x04
	.zero		1


	//   ....[57]....
        /*048c*/ 	.word	0x00002760
        /*0490*/ 	.word	0x000000ff
        /*0494*/ 	.word	0x00000000
        /*0498*/ 	.short	0x010a
        /*049a*/ 	.byte	0x04
	.zero		1


	//   ....[58]....
        /*049c*/ 	.word	0x000027f0
        /*04a0*/ 	.word	0x000000ff
        /*04a4*/ 	.word	0x00000000
        /*04a8*/ 	.short	0x010a
        /*04aa*/ 	.byte	0x04
	.zero		1


	//   ....[59]....
        /*04ac*/ 	.word	0x00002880
        /*04b0*/ 	.word	0x000000ff
        /*04b4*/ 	.word	0x00000000
        /*04b8*/ 	.short	0x010a
        /*04ba*/ 	.byte	0x04
	.zero		1


	//   ....[60]....
        /*04bc*/ 	.word	0x00002910
        /*04c0*/ 	.word	0x000000ff
        /*04c4*/ 	.word	0x00000000
        /*04c8*/ 	.short	0x010a
        /*04ca*/ 	.byte	0x04
	.zero		1


	//   ....[61]....
        /*04cc*/ 	.word	0x000029a0
        /*04d0*/ 	.word	0x000000ff
        /*04d4*/ 	.word	0x00000000
        /*04d8*/ 	.short	0x010a
        /*04da*/ 	.byte	0x04
	.zero		1


	//   ....[62]....
        /*04dc*/ 	.word	0x00002a30
        /*04e0*/ 	.word	0x000000ff
        /*04e4*/ 	.word	0x00000000
        /*04e8*/ 	.short	0x010a
        /*04ea*/ 	.byte	0x04
	.zero		1


	//   ....[63]....
        /*04ec*/ 	.word	0x00002ac0
        /*04f0*/ 	.word	0x000000ff
        /*04f4*/ 	.word	0x00000000
        /*04f8*/ 	.short	0x010a
        /*04fa*/ 	.byte	0x04
	.zero		1


	//   ....[64]....
        /*04fc*/ 	.word	0x00002b50
        /*0500*/ 	.word	0x000000ff
        /*0504*/ 	.word	0x00000000
        /*0508*/ 	.short	0x010a
        /*050a*/ 	.byte	0x04
	.zero		1


	//   ....[65]....
        /*050c*/ 	.word	0x00002bf0
        /*0510*/ 	.word	0x00000000
        /*0514*/ 	.word	0x00000000
        /*0518*/ 	.short	0x010a
        /*051a*/ 	.byte	0xff
	.zero		1


	//   ....[66]....
        /*051c*/ 	.word	0x00002d20
        /*0520*/ 	.word	0x00000000
        /*0524*/ 	.word	0x00000140
        /*0528*/ 	.short	0x010a
        /*052a*/ 	.byte	0xff
	.zero		1


	//   ....[67]....
        /*052c*/ 	.word	0x00002d90
        /*0530*/ 	.word	0x00000000
        /*0534*/ 	.word	0x00000000
        /*0538*/ 	.short	0x0101
        /*053a*/ 	.byte	0xff
	.zero		1


	//   ....[68]....
        /*053c*/ 	.word	0x00002db0
        /*0540*/ 	.word	0x000000ff
        /*0544*/ 	.word	0x000000f0
        /*0548*/ 	.short	0x010a
        /*054a*/ 	.byte	0x05
	.zero		1


	//   ....[69]....
        /*054c*/ 	.word	0x00002ed0
        /*0550*/ 	.word	0x00000000
        /*0554*/ 	.word	0x000000e0
        /*0558*/ 	.short	0x010a
        /*055a*/ 	.byte	0xff
	.zero		1


	//   ....[70]....
        /*055c*/ 	.word	0x00002fd0
        /*0560*/ 	.word	0x00000000
        /*0564*/ 	.word	0x00000000
        /*0568*/ 	.short	0x0101
        /*056a*/ 	.byte	0xff
	.zero		1


	//   ....[71]....
        /*056c*/ 	.word	0x00003060
        /*0570*/ 	.word	0x000000ff
        /*0574*/ 	.word	0x000000f0
        /*0578*/ 	.short	0x0106
        /*057a*/ 	.byte	0x05
	.zero		1


	//   ....[72]....
        /*057c*/ 	.word	0x00003080
        /*0580*/ 	.word	0x000000ff
        /*0584*/ 	.word	0x000000f0
        /*0588*/ 	.short	0x010a
        /*058a*/ 	.byte	0x05
	.zero		1


	//   ....[73]....
        /*058c*/ 	.word	0x00003110
        /*0590*/ 	.word	0x000000ff
        /*0594*/ 	.word	0x000000f0
        /*0598*/ 	.short	0x0106
        /*059a*/ 	.byte	0x04
	.zero		1


	//   ....[74]....
        /*059c*/ 	.word	0x00003150
        /*05a0*/ 	.word	0x00000000
        /*05a4*/ 	.word	0x000000f0
        /*05a8*/ 	.short	0x010a
        /*05aa*/ 	.byte	0xff
	.zero		1


	//   ....[75]....
        /*05ac*/ 	.word	0x00003390
        /*05b0*/ 	.word	0x000000ff
        /*05b4*/ 	.word	0x00000008
        /*05b8*/ 	.short	0x010a
        /*05ba*/ 	.byte	0x07
	.zero		1


	//   ....[76]....
        /*05bc*/ 	.word	0x000033b0
        /*05c0*/ 	.word	0x000000ff
        /*05c4*/ 	.word	0x00000008
        /*05c8*/ 	.short	0x010a
        /*05ca*/ 	.byte	0x07
	.zero		1


	//   ....[77]....
        /*05cc*/ 	.word	0x00003540
        /*05d0*/ 	.word	0x000000ff
        /*05d4*/ 	.word	0x00000008
        /*05d8*/ 	.short	0x010a
        /*05da*/ 	.byte	0x07
	.zero		1


	//   ....[78]....
        /*05dc*/ 	.word	0x00003560
        /*05e0*/ 	.word	0x000000ff
        /*05e4*/ 	.word	0x00000008
        /*05e8*/ 	.short	0x010a
        /*05ea*/ 	.byte	0x07
	.zero		1


	//   ....[79]....
        /*05ec*/ 	.word	0x00003620
        /*05f0*/ 	.word	0x000000ff
        /*05f4*/ 	.word	0x00000000
        /*05f8*/ 	.short	0x0101
        /*05fa*/ 	.byte	0x04
	.zero		1


	//   ....[80]....
        /*05fc*/ 	.word	0x00003960
        /*0600*/ 	.word	0x00000000
        /*0604*/ 	.word	0x000000e0
        /*0608*/ 	.short	0x010a
        /*060a*/ 	.byte	0xff
	.zero		1


	//   ....[81]....
        /*060c*/ 	.word	0x00003a20
        /*0610*/ 	.word	0x00000000
        /*0614*/ 	.word	0x00000000
        /*0618*/ 	.short	0x0101
        /*061a*/ 	.byte	0xff
	.zero		1


	//   ....[82]....
        /*061c*/ 	.word	0x00003ae0
        /*0620*/ 	.word	0x000000ff
        /*0624*/ 	.word	0x00000000
        /*0628*/ 	.short	0x010a
        /*062a*/ 	.byte	0x08
	.zero		1


	//   ....[83]....
        /*062c*/ 	.word	0x00003af0
        /*0630*/ 	.word	0x000000ff
        /*0634*/ 	.word	0x00000120
        /*0638*/ 	.short	0x010a
        /*063a*/ 	.byte	0x09
	.zero		1


	//   ....[84]....
        /*063c*/ 	.word	0x00003ba0
        /*0640*/ 	.word	0x000000ff
        /*0644*/ 	.word	0x00000000
        /*0648*/ 	.short	0x010a
        /*064a*/ 	.byte	0x08
	.zero		1


	//   ....[85]....
        /*064c*/ 	.word	0x00003cd0
        /*0650*/ 	.word	0x000000ff
        /*0654*/ 	.word	0x00000000
        /*0658*/ 	.short	0x010a
        /*065a*/ 	.byte	0x1e
	.zero		1


	//   ....[86]....
        /*065c*/ 	.word	0x00003fd0
        /*0660*/ 	.word	0x000000ff
        /*0664*/ 	.word	0x00000000
        /*0668*/ 	.short	0x010a
        /*066a*/ 	.byte	0x08
	.zero		1


	//   ....[87]....
        /*066c*/ 	.word	0x00004060
        /*0670*/ 	.word	0x000000ff
        /*0674*/ 	.word	0x00000000
        /*0678*/ 	.short	0x010a
        /*067a*/ 	.byte	0x08
	.zero		1


	//   ....[88]....
        /*067c*/ 	.word	0x000040f0
        /*0680*/ 	.word	0x000000ff
        /*0684*/ 	.word	0x00000000
        /*0688*/ 	.short	0x010a
        /*068a*/ 	.byte	0x08
	.zero		1


	//   ....[89]....
        /*068c*/ 	.word	0x00004190
        /*0690*/ 	.word	0x00000000
        /*0694*/ 	.word	0x00000000
        /*0698*/ 	.short	0x010a
        /*069a*/ 	.byte	0xff
	.zero		1


	//   ....[90]....
        /*069c*/ 	.word	0x000041d0
        /*06a0*/ 	.word	0x00000000
        /*06a4*/ 	.word	0x00000000
        /*06a8*/ 	.short	0x010a
        /*06aa*/ 	.byte	0xff
	.zero		1


	//   ....[91]....
        /*06ac*/ 	.word	0x00004240
        /*06b0*/ 	.word	0x000000ff
        /*06b4*/ 	.word	0x00000000
        /*06b8*/ 	.short	0x0101
        /*06ba*/ 	.byte	0x06
	.zero		1


	//   ....[92]....
        /*06bc*/ 	.word	0x00004280
        /*06c0*/ 	.word	0x000000ff
        /*06c4*/ 	.word	0x00000160
        /*06c8*/ 	.short	0x010a
        /*06ca*/ 	.byte	0x07
	.zero		1


	//   ....[93]....
        /*06cc*/ 	.word	0x000042d0
        /*06d0*/ 	.word	0x000000ff
        /*06d4*/ 	.word	0x00000000
        /*06d8*/ 	.short	0x0101
        /*06da*/ 	.byte	0x06
	.zero		1


	//   ....[94]....
        /*06dc*/ 	.word	0x000046e0
        /*06e0*/ 	.word	0x00000000
        /*06e4*/ 	.word	0x000000e0
        /*06e8*/ 	.short	0x010a
        /*06ea*/ 	.byte	0xff
	.zero		1


	//   ....[95]....
        /*06ec*/ 	.word	0x000047a0
        /*06f0*/ 	.word	0x00000000
        /*06f4*/ 	.word	0x00000000
        /*06f8*/ 	.short	0x0101
        /*06fa*/ 	.byte	0xff
	.zero		1


	//   ....[96]....
        /*06fc*/ 	.word	0x00004ac0
        /*0700*/ 	.word	0x000000ff
        /*0704*/ 	.word	0x000000d8
        /*0708*/ 	.short	0x010a
        /*070a*/ 	.byte	0x05
	.zero		1


	//   ....[97]....
        /*070c*/ 	.word	0x00004ce0
        /*0710*/ 	.word	0x000000ff
        /*0714*/ 	.word	0x000000b8
        /*0718*/ 	.short	0x010a
        /*071a*/ 	.byte	0x10
	.zero		1


	//   ....[98]....
        /*071c*/ 	.word	0x00004ee0
        /*0720*/ 	.word	0x000000ff
        /*0724*/ 	.word	0x000000a0
        /*0728*/ 	.short	0x010b
        /*072a*/ 	.byte	0x10
	.zero		1


	//   ....[99]....
        /*072c*/ 	.word	0x00004f30
        /*0730*/ 	.word	0x000000ff
        /*0734*/ 	.word	0x00000000
        /*0738*/ 	.short	0x0101
        /*073a*/ 	.byte	0x11
	.zero		1


	//   ....[100]....
        /*073c*/ 	.word	0x00004f70
        /*0740*/ 	.word	0x000000ff
        /*0744*/ 	.word	0x000000b8
        /*0748*/ 	.short	0x010a
        /*074a*/ 	.byte	0x0e
	.zero		1


	//   ....[101]....
        /*074c*/ 	.word	0x000051b0
        /*0750*/ 	.word	0x000000ff
        /*0754*/ 	.word	0x000000a0
        /*0758*/ 	.short	0x010b
        /*075a*/ 	.byte	0x0e
	.zero		1


	//   ....[102]....
        /*075c*/ 	.word	0x00005220
        /*0760*/ 	.word	0x000000ff
        /*0764*/ 	.word	0x00000000
        /*0768*/ 	.short	0x0101
        /*076a*/ 	.byte	0x10
	.zero		1


	//   ....[103]....
        /*076c*/ 	.word	0x00005270
        /*0770*/ 	.word	0x000000ff
        /*0774*/ 	.word	0x00000000
        /*0778*/ 	.short	0x010a
        /*077a*/ 	.byte	0x04
	.zero		1


	//   ....[104]....
        /*077c*/ 	.word	0x00005300
        /*0780*/ 	.word	0x000000ff
        /*0784*/ 	.word	0x00000000
        /*0788*/ 	.short	0x010a
        /*078a*/ 	.byte	0x04
	.zero		1


	//   ....[105]....
        /*078c*/ 	.word	0x000053a0
        /*0790*/ 	.word	0x00000000
        /*0794*/ 	.word	0x00000000
        /*0798*/ 	.short	0x010a
        /*079a*/ 	.byte	0xff
	.zero		1


	//   ....[106]....
        /*079c*/ 	.word	0x00005640
        /*07a0*/ 	.word	0x00000000
        /*07a4*/ 	.word	0x000000e0
        /*07a8*/ 	.short	0x010a
        /*07aa*/ 	.byte	0xff
	.zero		1


	//   ....[107]....
        /*07ac*/ 	.word	0x00005700
        /*07b0*/ 	.word	0x00000000
        /*07b4*/ 	.word	0x00000000
        /*07b8*/ 	.short	0x0101
        /*07ba*/ 	.byte	0xff
	.zero		1


	//   ....[108]....
        /*07bc*/ 	.word	0x00006230
        /*07c0*/ 	.word	0x00000002
        /*07c4*/ 	.word	0x000000a0
        /*07c8*/ 	.short	0x010a
        /*07ca*/ 	.byte	0xff
	.zero		1


	//   ....[109]....
        /*07cc*/ 	.word	0x00006290
        /*07d0*/ 	.word	0x00000010
        /*07d4*/ 	.word	0x00000100
        /*07d8*/ 	.short	0x010a
        /*07da*/ 	.byte	0xff
	.zero		1


	//   ....[110]....
        /*07dc*/ 	.word	0x00006480
        /*07e0*/ 	.word	0x00000002
        /*07e4*/ 	.word	0x000000a0
        /*07e8*/ 	.short	0x010a
        /*07ea*/ 	.byte	0xff
	.zero		1


	//   ....[111]....
        /*07ec*/ 	.word	0x00006640
        /*07f0*/ 	.word	0x00000058
        /*07f4*/ 	.word	0x00000100
        /*07f8*/ 	.short	0x010a
        /*07fa*/ 	.byte	0xff
	.zero		1


	//   ....[112]....
        /*07fc*/ 	.word	0x00006870
        /*0800*/ 	.word	0x00000058
        /*0804*/ 	.word	0x00000000
        /*0808*/ 	.short	0x0101
        /*080a*/ 	.byte	0xff
	.zero		1


	//   ....[113]....
        /*080c*/ 	.word	0x0000a510
        /*0810*/ 	.word	0x00000000
        /*0814*/ 	.word	0x00000000
        /*0818*/ 	.short	0x0101
        /*081a*/ 	.byte	0xff
	.zero		1


	//   ....[114]....
        /*081c*/ 	.word	0x0000a5d0
        /*0820*/ 	.word	0x00000002
        /*0824*/ 	.word	0x000000a0
        /*0828*/ 	.short	0x010a
        /*082a*/ 	.byte	0xff
	.zero		1


	//   ....[115]....
        /*082c*/ 	.word	0x0000a850
        /*0830*/ 	.word	0x00000000
        /*0834*/ 	.word	0x00000000
        /*0838*/ 	.short	0x0101
        /*083a*/ 	.byte	0xff
	.zero		1


	//   ....[116]....
        /*083c*/ 	.word	0x0000a870
        /*0840*/ 	.word	0x00000002
        /*0844*/ 	.word	0x00000150
        /*0848*/ 	.short	0x010a
        /*084a*/ 	.byte	0xff
	.zero		1


	//   ....[117]....
        /*084c*/ 	.word	0x0000a8d0
        /*0850*/ 	.word	0x00000002
        /*0854*/ 	.word	0x00000050
        /*0858*/ 	.short	0x010a
        /*085a*/ 	.byte	0xff
	.zero		1


	//   ....[118]....
        /*085c*/ 	.word	0x0000a930
        /*0860*/ 	.word	0x00000002
        /*0864*/ 	.word	0x00000050
        /*0868*/ 	.short	0x010a
        /*086a*/ 	.byte	0xff
	.zero		1


	//   ....[119]....
        /*086c*/ 	.word	0x0000a980
        /*0870*/ 	.word	0x00000002
        /*0874*/ 	.word	0x000000e0
        /*0878*/ 	.short	0x010a
        /*087a*/ 	.byte	0xff
	.zero		1


	//   ....[120]....
        /*087c*/ 	.word	0x0000a9e0
        /*0880*/ 	.word	0x00000000
        /*0884*/ 	.word	0x00000000
        /*0888*/ 	.short	0x010a
        /*088a*/ 	.byte	0xff
	.zero		1


	//   ....[121]....
        /*088c*/ 	.word	0x0000aa40
        /*0890*/ 	.word	0x00000000
        /*0894*/ 	.word	0x00000000
        /*0898*/ 	.short	0x010a
        /*089a*/ 	.byte	0xff
	.zero		1


	//   ....[122]....
        /*089c*/ 	.word	0x0000aaa0
        /*08a0*/ 	.word	0x00000000
        /*08a4*/ 	.word	0x00000000
        /*08a8*/ 	.short	0x010a
        /*08aa*/ 	.byte	0xff
	.zero		1


	//   ....[123]....
        /*08ac*/ 	.word	0x0000ab00
        /*08b0*/ 	.word	0x00000000
        /*08b4*/ 	.word	0x00000000
        /*08b8*/ 	.short	0x010a
        /*08ba*/ 	.byte	0xff
	.zero		1


	//   ....[124]....
        /*08bc*/ 	.word	0x0000ab60
        /*08c0*/ 	.word	0x00000000
        /*08c4*/ 	.word	0x00000000
        /*08c8*/ 	.short	0x010a
        /*08ca*/ 	.byte	0xff
	.zero		1


	//   ....[125]....
        /*08cc*/ 	.word	0x0000abc0
        /*08d0*/ 	.word	0x00000000
        /*08d4*/ 	.word	0x00000000
        /*08d8*/ 	.short	0x010a
        /*08da*/ 	.byte	0xff
	.zero		1


	//   ....[126]....
        /*08dc*/ 	.word	0x0000ac20
        /*08e0*/ 	.word	0x00000000
        /*08e4*/ 	.word	0x00000000
        /*08e8*/ 	.short	0x010a
        /*08ea*/ 	.byte	0xff
	.zero		1


	//   ....[127]....
        /*08ec*/ 	.word	0x0000ac80
        /*08f0*/ 	.word	0x00000000
        /*08f4*/ 	.word	0x00000000
        /*08f8*/ 	.short	0x010a
        /*08fa*/ 	.byte	0xff
	.zero		1


	//   ....[128]....
        /*08fc*/ 	.word	0x0000ace0
        /*0900*/ 	.word	0x00000000
        /*0904*/ 	.word	0x00000000
        /*0908*/ 	.short	0x010a
        /*090a*/ 	.byte	0xff
	.zero		1


	//   ....[129]....
        /*090c*/ 	.word	0x0000ad30
        /*0910*/ 	.word	0x00000000
        /*0914*/ 	.word	0x00000140
        /*0918*/ 	.short	0x010a
        /*091a*/ 	.byte	0xff
	.zero		1


	//   ....[130]....
        /*091c*/ 	.word	0x0000ad90
        /*0920*/ 	.word	0x00000000
        /*0924*/ 	.word	0x000000f0
        /*0928*/ 	.short	0x010a
        /*092a*/ 	.byte	0xff
	.zero		1


	//   ....[131]....
        /*092c*/ 	.word	0x0000ade0
        /*0930*/ 	.word	0x00000000
        /*0934*/ 	.word	0x000000e0
        /*0938*/ 	.short	0x010a
        /*093a*/ 	.byte	0xff
	.zero		1


	//   ....[132]....
        /*093c*/ 	.word	0x0000ae40
        /*0940*/ 	.word	0x00000000
        /*0944*/ 	.word	0x000000f0
        /*0948*/ 	.short	0x010a
        /*094a*/ 	.byte	0xff
	.zero		1


	//   ....[133]....
        /*094c*/ 	.word	0x0000aea0
        /*0950*/ 	.word	0x00000004
        /*0954*/ 	.word	0x00000008
        /*0958*/ 	.short	0x010a
        /*095a*/ 	.byte	0xff
	.zero		1


	//   ....[134]....
        /*095c*/ 	.word	0x0000af80
        /*0960*/ 	.word	0x00000002
        /*0964*/ 	.word	0x00000008
        /*0968*/ 	.short	0x010a
        /*096a*/ 	.byte	0xff
	.zero		1


	//   ....[135]....
        /*096c*/ 	.word	0x0000afd0
        /*0970*/ 	.word	0x00000000
        /*0974*/ 	.word	0x000000e0
        /*0978*/ 	.short	0x010a
        /*097a*/ 	.byte	0xff
	.zero		1


	//   ....[136]....
        /*097c*/ 	.word	0x0000b030
        /*0980*/ 	.word	0x00000000
        /*0984*/ 	.word	0x00000120
        /*0988*/ 	.short	0x010a
        /*098a*/ 	.byte	0xff
	.zero		1


	//   ....[137]....
        /*098c*/ 	.word	0x0000b090
        /*0990*/ 	.word	0x00000000
        /*0994*/ 	.word	0x00000000
        /*0998*/ 	.short	0x010a
        /*099a*/ 	.byte	0xff
	.zero		1


	//   ....[138]....
        /*099c*/ 	.word	0x0000b0f0
        /*09a0*/ 	.word	0x00000000
        /*09a4*/ 	.word	0x00000000
        /*09a8*/ 	.short	0x010a
        /*09aa*/ 	.byte	0xff
	.zero		1


	//   ....[139]....
        /*09ac*/ 	.word	0x0000b150
        /*09b0*/ 	.word	0x00000000
        /*09b4*/ 	.word	0x00000000
        /*09b8*/ 	.short	0x010a
        /*09ba*/ 	.byte	0xff
	.zero		1


	//   ....[140]....
        /*09bc*/ 	.word	0x0000b1b0
        /*09c0*/ 	.word	0x00000000
        /*09c4*/ 	.word	0x00000000
        /*09c8*/ 	.short	0x010a
        /*09ca*/ 	.byte	0xff
	.zero		1


	//   ....[141]....
        /*09cc*/ 	.word	0x0000b210
        /*09d0*/ 	.word	0x00000000
        /*09d4*/ 	.word	0x00000160
        /*09d8*/ 	.short	0x010a
        /*09da*/ 	.byte	0xff
	.zero		1


	//   ....[142]....
        /*09dc*/ 	.word	0x0000b260
        /*09e0*/ 	.word	0x00000000
        /*09e4*/ 	.word	0x000000e0
        /*09e8*/ 	.short	0x010a
        /*09ea*/ 	.byte	0xff
	.zero		1


	//   ....[143]....
        /*09ec*/ 	.word	0x0000b2c0
        /*09f0*/ 	.word	0x00000000
        /*09f4*/ 	.word	0x000000d8
        /*09f8*/ 	.short	0x010a
        /*09fa*/ 	.byte	0xff
	.zero		1


	//   ....[144]....
        /*09fc*/ 	.word	0x0000b320
        /*0a00*/ 	.word	0x00000000
        /*0a04*/ 	.word	0x000000b8
        /*0a08*/ 	.short	0x010a
        /*0a0a*/ 	.byte	0xff
	.zero		1


	//   ....[145]....
        /*0a0c*/ 	.word	0x0000b380
        /*0a10*/ 	.word	0x00000000
        /*0a14*/ 	.word	0x000000b8
        /*0a18*/ 	.short	0x010a
        /*0a1a*/ 	.byte	0xff
	.zero		1


	//   ....[146]....
        /*0a1c*/ 	.word	0x0000b3e0
        /*0a20*/ 	.word	0x00000000
        /*0a24*/ 	.word	0x00000000
        /*0a28*/ 	.short	0x010a
        /*0a2a*/ 	.byte	0xff
	.zero		1


	//   ....[147]....
        /*0a2c*/ 	.word	0x0000b440
        /*0a30*/ 	.word	0x00000000
        /*0a34*/ 	.word	0x00000000
        /*0a38*/ 	.short	0x010a
        /*0a3a*/ 	.byte	0xff
	.zero		1


	//   ....[148]....
        /*0a3c*/ 	.word	0x0000b490
        /*0a40*/ 	.word	0x00000000
        /*0a44*/ 	.word	0x000000e0
        /*0a48*/ 	.short	0x010a
        /*0a4a*/ 	.byte	0xff
	.zero		1


	//   ....[149]....
        /*0a4c*/ 	.word	0x0000b4e0
        /*0a50*/ 	.word	0x00000002
        /*0a54*/ 	.word	0x000000a0
        /*0a58*/ 	.short	0x010a
        /*0a5a*/ 	.byte	0xff
	.zero		1


	//   ....[150]....
        /*0a5c*/ 	.word	0x0000b530
        /*0a60*/ 	.word	0x00000058
        /*0a64*/ 	.word	0x00000100
        /*0a68*/ 	.short	0x010a
        /*0a6a*/ 	.byte	0xff
	.zero		1


	//----- nvinfo : EIATTR_NUM_MBARRIERS
	.align		4
.L_49:
        /*0a6c*/ 	.byte	0x03, 0x38
        /*0a6e*/ 	.short	0x002d


	//----- nvinfo : EIATTR_EXIT_INSTR_OFFSETS
	.align		4
        /*0a70*/ 	.byte	0x04, 0x1c
        /*0a72*/ 	.short	(.L_51 - .L_50)


	//   ....[0]....
.L_50:
        /*0a74*/ 	.word	0x00002c20


	//   ....[1]....
        /*0a78*/ 	.word	0x00003120


	//   ....[2]....
        /*0a7c*/ 	.word	0x00003180


	//   ....[3]....
        /*0a80*/ 	.word	0x00004500


	//   ....[4]....
        /*0a84*/ 	.word	0x000053d0


	//   ....[5]....
        /*0a88*/ 	.word	0x00005410


	//   ....[6]....
        /*0a8c*/ 	.word	0x0000a740


	//   ....[7]....
        /*0a90*/ 	.word	0x0000a7c0


	//   ....[8]....
        /*0a94*/ 	.word	0x0000a7f0


	//   ....[9]....
        /*0a98*/ 	.word	0x0000a860


	//----- nvinfo : EIATTR_MAX_THREADS
	.align		4
.L_51:
        /*0a9c*/ 	.byte	0x04, 0x05
        /*0a9e*/ 	.short	(.L_53 - .L_52)
.L_52:
        /*0aa0*/ 	.word	0x00000100
        /*0aa4*/ 	.word	0x00000001
        /*0aa8*/ 	.word	0x00000001


	//----- nvinfo : EIATTR_CRS_STACK_SIZE
	.align		4
.L_53:
        /*0aac*/ 	.byte	0x04, 0x1e
        /*0aae*/ 	.short	(.L_55 - .L_54)
.L_54:
        /*0ab0*/ 	.word	0x00000000


	//----- nvinfo : EIATTR_CBANK_PARAM_SIZE
	.align		4
.L_55:
        /*0ab4*/ 	.byte	0x03, 0x19
        /*0ab6*/ 	.short	0x0800


	//----- nvinfo : EIATTR_PARAM_CBANK
	.align		4
        /*0ab8*/ 	.byte	0x04, 0x0a
        /*0aba*/ 	.short	(.L_57 - .L_56)
	.align		4
.L_56:
        /*0abc*/ 	.word	index@(.nv.constant0._ZN7cutlass13device_kernelINS_4gemm6kernel13GemmUniversalIN4cute5tupleIJiiiiEEENS1_10collective13CollectiveMmaINS1_35MainloopSm100TmaUmmaWarpSpecializedILi10ELi2ELi4ENS5_IJNS4_1CILi2EEENSA_ILi1EEESC_EEEEENS5_IJNSA_ILi256EEENSA_ILi64EEESG_EEENS_6half_tENS5_IJlSC_lEEESI_SJ_NS4_8TiledMMAINS4_8MMA_AtomIJNS4_26SM100_MMA_F16BF16_2x1SM_SSISI_SI_fLi256ELi64ELNS4_4UMMA5MajorE0ELSO_0ELNSN_7ScaleInE0ELSP_0EEEEEENS4_6LayoutINS5_IJSC_SC_SC_EEENS5_IJNSA_ILi0EEESU_SU_EEEEENS5_IJNS4_10UnderscoreESX_SX_EEEEENS4_18SM100_TMA_2SM_LOADENS4_14ComposedLayoutINS4_7SwizzleILi3ELi4ELi3EEENS4_18smem_ptr_flag_bitsILi16EEENSS_INS5_IJNSA_ILi8EEESG_EEENS5_IJSG_SC_EEEEEEEvNS4_8identityES10_S1A_vS1B_EENS_8epilogue10collective18CollectiveEpilogueINS1D_23Sm100TmaWarpSpecializedILi3ELi2ELi32ELb1ELb0EEEJNS5_IJNSA_ILi128EEESG_SG_EEENS5_IJNSS_IS1I_SC_EENSS_INSA_ILi32EEESC_EEEEESI_SJ_SI_SJ_NS1D_6fusion15FusionCallbacksIS1H_NS1O_13LinCombEltActINS1D_6thread4SiLuESI_fSI_fLNS_15FloatRoundStyleE2EEES1J_S1N_JEEENS4_5SM1004TMEM4LOAD26SM100_TMEM_LOAD_32dp32b32xENS4_13SM90_TMA_LOADENS11_INS12_ILi2ELi4ELi3EEES15_NSS_INS5_IJS16_S1L_EEENS5_IJS1L_SC_EEEEEEENS4_39AutoVectorizingCopyWithAssumedAlignmentILi128EEENS4_14SM90_TMA_STOREES25_S27_S27_EEEvvEEEEvNT_6ParamsE)
        /*0ac0*/ 	.short	0x0380
        /*0ac2*/ 	.short	0x0800


	//----- nvinfo : EIATTR_SW_WAR
	.align		4
.L_57:
        /*0ac4*/ 	.byte	0x04, 0x36
        /*0ac6*/ 	.short	(.L_59 - .L_58)
.L_58:
        /*0ac8*/ 	.word	0x00000008
.L_59:


//--------------------- .nv.callgraph             --------------------------
	.section	.nv.callgraph,"",@"SHT_CUDA_CALLGRAPH"
	.align	4
	.sectionentsize	8
	.align		4
        /*0000*/ 	.word	0x00000000
	.align		4
        /*0004*/ 	.word	0xffffffff
	.align		4
        /*0008*/ 	.word	index@(_ZN7cutlass13device_kernelINS_4gemm6kernel13GemmUniversalIN4cute5tupleIJiiiiEEENS1_10collective13CollectiveMmaINS1_35MainloopSm100TmaUmmaWarpSpecializedILi10ELi2ELi4ENS5_IJNS4_1CILi2EEENSA_ILi1EEESC_EEEEENS5_IJNSA_ILi256EEENSA_ILi64EEESG_EEENS_6half_tENS5_IJlSC_lEEESI_SJ_NS4_8TiledMMAINS4_8MMA_AtomIJNS4_26SM100_MMA_F16BF16_2x1SM_SSISI_SI_fLi256ELi64ELNS4_4UMMA5MajorE0ELSO_0ELNSN_7ScaleInE0ELSP_0EEEEEENS4_6LayoutINS5_IJSC_SC_SC_EEENS5_IJNSA_ILi0EEESU_SU_EEEEENS5_IJNS4_10UnderscoreESX_SX_EEEEENS4_18SM100_TMA_2SM_LOADENS4_14ComposedLayoutINS4_7SwizzleILi3ELi4ELi3EEENS4_18smem_ptr_flag_bitsILi16EEENSS_INS5_IJNSA_ILi8EEESG_EEENS5_IJSG_SC_EEEEEEEvNS4_8identityES10_S1A_vS1B_EENS_8epilogue10collective18CollectiveEpilogueINS1D_23Sm100TmaWarpSpecializedILi3ELi2ELi32ELb1ELb0EEEJNS5_IJNSA_ILi128EEESG_SG_EEENS5_IJNSS_IS1I_SC_EENSS_INSA_ILi32EEESC_EEEEESI_SJ_SI_SJ_NS1D_6fusion15FusionCallbacksIS1H_NS1O_13LinCombEltActINS1D_6thread4SiLuESI_fSI_fLNS_15FloatRoundStyleE2EEES1J_S1N_JEEENS4_5SM1004TMEM4LOAD26SM100_TMEM_LOAD_32dp32b32xENS4_13SM90_TMA_LOADENS11_INS12_ILi2ELi4ELi3EEES15_NSS_INS5_IJS16_S1L_EEENS5_IJS1L_SC_EEEEEEENS4_39AutoVectorizingCopyWithAssumedAlignmentILi128EEENS4_14SM90_TMA_STOREES25_S27_S27_EEEvvEEEEvNT_6ParamsE)
	.align		4
        /*000c*/ 	.word	index@(__assertfail)
	.align		4
        /*0010*/ 	.word	0x00000000
	.align		4
        /*0014*/ 	.word	0xfffffffe
	.align		4
        /*0018*/ 	.word	0x00000000
	.align		4
        /*001c*/ 	.word	0xfffffffd
	.align		4
        /*0020*/ 	.word	0x00000000
	.align		4
        /*0024*/ 	.word	0xfffffffc


//--------------------- .nv.constant4             --------------------------
	.section	.nv.constant4,"a",@progbits
	.align	8
	.align		8
.nv.constant4:
        /*0000*/ 	.dword	__assertfail
	.align		8
        /*0008*/ 	.dword	__unnamed_1
	.align		8
        /*0010*/ 	.dword	__unnamed_2
	.align		8
        /*0018*/ 	.dword	_ZN39_INTERNAL_b386b2ee_4_k_cu_9edcba89_40834cuda3std3__45__cpo5beginE
	.align		8
        /*0020*/ 	.dword	_ZN39_INTERNAL_b386b2ee_4_k_cu_9edcba89_40834cuda3std3__45__cpo3endE
	.align		8
        /*0028*/ 	.dword	_ZN39_INTERNAL_b386b2ee_4_k_cu_9edcba89_40834cuda3std3__45__cpo6cbeginE
	.align		8
        /*0030*/ 	.dword	_ZN39_INTERNAL_b386b2ee_4_k_cu_9edcba89_40834cuda3std3__45__cpo4cendE
	.align		8
        /*0038*/ 	.dword	_ZN39_INTERNAL_b386b2ee_4_k_cu_9edcba89_40834cuda3std3__441_GLOBAL__N__b386b2ee_4_k_cu_9edcba89_40836ignoreE
	.align		8
        /*0040*/ 	.dword	_ZN39_INTERNAL_b386b2ee_4_k_cu_9edcba89_40834cuda3std3__419piecewise_constructE
	.align		8
        /*0048*/ 	.dword	_ZN39_INTERNAL_b386b2ee_4_k_cu_9edcba89_40834cuda3std3__48in_placeE
	.align		8
        /*0050*/ 	.dword	_ZN39_INTERNAL_b386b2ee_4_k_cu_9edcba89_40834cuda3std6ranges3__45__cpo4swapE
	.align		8
        /*0058*/ 	.dword	_ZN39_INTERNAL_b386b2ee_4_k_cu_9edcba89_40834cuda3std6ranges3__45__cpo9iter_moveE
	.align		8
        /*0060*/ 	.dword	_ZN39_INTERNAL_b386b2ee_4_k_cu_9edcba89_40834cute7productE
	.align		8
        /*0068*/ 	.dword	_ZN39_INTERNAL_b386b2ee_4_k_cu_9edcba89_40834cute1_E
	.align		8
        /*0070*/ 	.dword	$str$25
	.align		8
        /*0078*/ 	.dword	$str$26
	.align		8
        /*0080*/ 	.dword	$str$27
	.align		8
        /*0088*/ 	.dword	$str$28


//--------------------- .text._ZN7cutlass13device_kernelINS_4gemm6kernel13GemmUniversalIN4cute5tupleIJiiiiEEENS1_10collective13CollectiveMmaINS1_35MainloopSm100TmaUmmaWarpSpecializedILi10ELi2ELi4ENS5_IJNS4_1CILi2EEENSA_ILi1EEESC_EEEEENS5_IJNSA_ILi256EEENSA_ILi64EEESG_EEENS_6half_tENS5_IJlSC_lEEESI_SJ_NS4_8TiledMMAINS4_8MMA_AtomIJNS4_26SM100_MMA_F16BF16_2x1SM_SSISI_SI_fLi256ELi64ELNS4_4UMMA5MajorE0ELSO_0ELNSN_7ScaleInE0ELSP_0EEEEEENS4_6LayoutINS5_IJSC_SC_SC_EEENS5_IJNSA_ILi0EEESU_SU_EEEEENS5_IJNS4_10UnderscoreESX_SX_EEEEENS4_18SM100_TMA_2SM_LOADENS4_14ComposedLayoutINS4_7SwizzleILi3ELi4ELi3EEENS4_18smem_ptr_flag_bitsILi16EEENSS_INS5_IJNSA_ILi8EEESG_EEENS5_IJSG_SC_EEEEEEEvNS4_8identityES10_S1A_vS1B_EENS_8epilogue10collective18CollectiveEpilogueINS1D_23Sm100TmaWarpSpecializedILi3ELi2ELi32ELb1ELb0EEEJNS5_IJNSA_ILi128EEESG_SG_EEENS5_IJNSS_IS1I_SC_EENSS_INSA_ILi32EEESC_EEEEESI_SJ_SI_SJ_NS1D_6fusion15FusionCallbacksIS1H_NS1O_13LinCombEltActINS1D_6thread4SiLuESI_fSI_fLNS_15FloatRoundStyleE2EEES1J_S1N_JEEENS4_5SM1004TMEM4LOAD26SM100_TMEM_LOAD_32dp32b32xENS4_13SM90_TMA_LOADENS11_INS12_ILi2ELi4ELi3EEES15_NSS_INS5_IJS16_S1L_EEENS5_IJS1L_SC_EEEEEEENS4_39AutoVectorizingCopyWithAssumedAlignmentILi128EEENS4_14SM90_TMA_STOREES25_S27_S27_EEEvvEEEEvNT_6ParamsE --------------------------
	.section	.text._ZN7cutlass13device_kernelINS_4gemm6kernel13GemmUniversalIN4cute5tupleIJiiiiEEENS1_10collective13CollectiveMmaINS1_35MainloopSm100TmaUmmaWarpSpecializedILi10ELi2ELi4ENS5_IJNS4_1CILi2EEENSA_ILi1EEESC_EEEEENS5_IJNSA_ILi256EEENSA_ILi64EEESG_EEENS_6half_tENS5_IJlSC_lEEESI_SJ_NS4_8TiledMMAINS4_8MMA_AtomIJNS4_26SM100_MMA_F16BF16_2x1SM_SSISI_SI_fLi256ELi64ELNS4_4UMMA5MajorE0ELSO_0ELNSN_7ScaleInE0ELSP_0EEEEEENS4_6LayoutINS5_IJSC_SC_SC_EEENS5_IJNSA_ILi0EEESU_SU_EEEEENS5_IJNS4_10UnderscoreESX_SX_EEEEENS4_18SM100_TMA_2SM_LOADENS4_14ComposedLayoutINS4_7SwizzleILi3ELi4ELi3EEENS4_18smem_ptr_flag_bitsILi16EEENSS_INS5_IJNSA_ILi8EEESG_EEENS5_IJSG_SC_EEEEEEEvNS4_8identityES10_S1A_vS1B_EENS_8epilogue10collective18CollectiveEpilogueINS1D_23Sm100TmaWarpSpecializedILi3ELi2ELi32ELb1ELb0EEEJNS5_IJNSA_ILi128EEESG_SG_EEENS5_IJNSS_IS1I_SC_EENSS_INSA_ILi32EEESC_EEEEESI_SJ_SI_SJ_NS1D_6fusion15FusionCallbacksIS1H_NS1O_13LinCombEltActINS1D_6thread4SiLuESI_fSI_fLNS_15FloatRoundStyleE2EEES1J_S1N_JEEENS4_5SM1004TMEM4LOAD26SM100_TMEM_LOAD_32dp32b32xENS4_13SM90_TMA_LOADENS11_INS12_ILi2ELi4ELi3EEES15_NSS_INS5_IJS16_S1L_EEENS5_IJS1L_SC_EEEEEEENS4_39AutoVectorizingCopyWithAssumedAlignmentILi128EEENS4_14SM90_TMA_STOREES25_S27_S27_EEEvvEEEEvNT_6ParamsE,"ax",@progbits
	.align	128
.text._ZN7cutlass13device_kernelINS_4gemm6kernel13GemmUniversalIN4cute5tupleIJiiiiEEENS1_10collective13CollectiveMmaINS1_35MainloopSm100TmaUmmaWarpSpecializedILi10ELi2ELi4ENS5_IJNS4_1CILi2EEENSA_ILi1EEESC_EEEEENS5_IJNSA_ILi256EEENSA_ILi64EEESG_EEENS_6half_tENS5_IJlSC_lEEESI_SJ_NS4_8TiledMMAINS4_8MMA_AtomIJNS4_26SM100_MMA_F16BF16_2x1SM_SSISI_SI_fLi256ELi64ELNS4_4UMMA5MajorE0ELSO_0ELNSN_7ScaleInE0ELSP_0EEEEEENS4_6LayoutINS5_IJSC_SC_SC_EEENS5_IJNSA_ILi0EEESU_SU_EEEEENS5_IJNS4_10UnderscoreESX_SX_EEEEENS4_18SM100_TMA_2SM_LOADENS4_14ComposedLayoutINS4_7SwizzleILi3ELi4ELi3EEENS4_18smem_ptr_flag_bitsILi16EEENSS_INS5_IJNSA_ILi8EEESG_EEENS5_IJSG_SC_EEEEEEEvNS4_8identityES10_S1A_vS1B_EENS_8epilogue10collective18CollectiveEpilogueINS1D_23Sm100TmaWarpSpecializedILi3ELi2ELi32ELb1ELb0EEEJNS5_IJNSA_ILi128EEESG_SG_EEENS5_IJNSS_IS1I_SC_EENSS_INSA_ILi32EEESC_EEEEESI_SJ_SI_SJ_NS1D_6fusion15FusionCallbacksIS1H_NS1O_13LinCombEltActINS1D_6thread4SiLuESI_fSI_fLNS_15FloatRoundStyleE2EEES1J_S1N_JEEENS4_5SM1004TMEM4LOAD26SM100_TMEM_LOAD_32dp32b32xENS4_13SM90_TMA_LOADENS11_INS12_ILi2ELi4ELi3EEES15_NSS_INS5_IJS16_S1L_EEENS5_IJS1L_SC_EEEEEEENS4_39AutoVectorizingCopyWithAssumedAlignmentILi128EEENS4_14SM90_TMA_STOREES25_S27_S27_EEEvvEEEEvNT_6ParamsE:
        .type           _ZN7cutlass13device_kernelINS_4gemm6kernel13GemmUniversalIN4cute5tupleIJiiiiEEENS1_10collective13CollectiveMmaINS1_35MainloopSm100TmaUmmaWarpSpecializedILi10ELi2ELi4ENS5_IJNS4_1CILi2EEENSA_ILi1EEESC_EEEEENS5_IJNSA_ILi256EEENSA_ILi64EEESG_EEENS_6half_tENS5_IJlSC_lEEESI_SJ_NS4_8TiledMMAINS4_8MMA_AtomIJNS4_26SM100_MMA_F16BF16_2x1SM_SSISI_SI_fLi256ELi64ELNS4_4UMMA5MajorE0ELSO_0ELNSN_7ScaleInE0ELSP_0EEEEEENS4_6LayoutINS5_IJSC_SC_SC_EEENS5_IJNSA_ILi0EEESU_SU_EEEEENS5_IJNS4_10UnderscoreESX_SX_EEEEENS4_18SM100_TMA_2SM_LOADENS4_14ComposedLayoutINS4_7SwizzleILi3ELi4ELi3EEENS4_18smem_ptr_flag_bitsILi16EEENSS_INS5_IJNSA_ILi8EEESG_EEENS5_IJSG_SC_EEEEEEEvNS4_8identityES10_S1A_vS1B_EENS_8epilogue10collective18CollectiveEpilogueINS1D_23Sm100TmaWarpSpecializedILi3ELi2ELi32ELb1ELb0EEEJNS5_IJNSA_ILi128EEESG_SG_EEENS5_IJNSS_IS1I_SC_EENSS_INSA_ILi32EEESC_EEEEESI_SJ_SI_SJ_NS1D_6fusion15FusionCallbacksIS1H_NS1O_13LinCombEltActINS1D_6thread4SiLuESI_fSI_fLNS_15FloatRoundStyleE2EEES1J_S1N_JEEENS4_5SM1004TMEM4LOAD26SM100_TMEM_LOAD_32dp32b32xENS4_13SM90_TMA_LOADENS11_INS12_ILi2ELi4ELi3EEES15_NSS_INS5_IJS16_S1L_EEENS5_IJS1L_SC_EEEEEEENS4_39AutoVectorizingCopyWithAssumedAlignmentILi128EEENS4_14SM90_TMA_STOREES25_S27_S27_EEEvvEEEEvNT_6ParamsE,@function
        .size           _ZN7cutlass13device_kernelINS_4gemm6kernel13GemmUniversalIN4cute5tupleIJiiiiEEENS1_10collective13CollectiveMmaINS1_35MainloopSm100TmaUmmaWarpSpecializedILi10ELi2ELi4ENS5_IJNS4_1CILi2EEENSA_ILi1EEESC_EEEEENS5_IJNSA_ILi256EEENSA_ILi64EEESG_EEENS_6half_tENS5_IJlSC_lEEESI_SJ_NS4_8TiledMMAINS4_8MMA_AtomIJNS4_26SM100_MMA_F16BF16_2x1SM_SSISI_SI_fLi256ELi64ELNS4_4UMMA5MajorE0ELSO_0ELNSN_7ScaleInE0ELSP_0EEEEEENS4_6LayoutINS5_IJSC_SC_SC_EEENS5_IJNSA_ILi0EEESU_SU_EEEEENS5_IJNS4_10UnderscoreESX_SX_EEEEENS4_18SM100_TMA_2SM_LOADENS4_14ComposedLayoutINS4_7SwizzleILi3ELi4ELi3EEENS4_18smem_ptr_flag_bitsILi16EEENSS_INS5_IJNSA_ILi8EEESG_EEENS5_IJSG_SC_EEEEEEEvNS4_8identityES10_S1A_vS1B_EENS_8epilogue10collective18CollectiveEpilogueINS1D_23Sm100TmaWarpSpecializedILi3ELi2ELi32ELb1ELb0EEEJNS5_IJNSA_ILi128EEESG_SG_EEENS5_IJNSS_IS1I_SC_EENSS_INSA_ILi32EEESC_EEEEESI_SJ_SI_SJ_NS1D_6fusion15FusionCallbacksIS1H_NS1O_13LinCombEltActINS1D_6thread4SiLuESI_fSI_fLNS_15FloatRoundStyleE2EEES1J_S1N_JEEENS4_5SM1004TMEM4LOAD26SM100_TMEM_LOAD_32dp32b32xENS4_13SM90_TMA_LOADENS11_INS12_ILi2ELi4ELi3EEES15_NSS_INS5_IJS16_S1L_EEENS5_IJS1L_SC_EEEEEEENS4_39AutoVectorizingCopyWithAssumedAlignmentILi128EEENS4_14SM90_TMA_STOREES25_S27_S27_EEEvvEEEEvNT_6ParamsE,(.L_x_291 - _ZN7cutlass13device_kernelINS_4gemm6kernel13GemmUniversalIN4cute5tupleIJiiiiEEENS1_10collective13CollectiveMmaINS1_35MainloopSm100TmaUmmaWarpSpecializedILi10ELi2ELi4ENS5_IJNS4_1CILi2EEENSA_ILi1EEESC_EEEEENS5_IJNSA_ILi256EEENSA_ILi64EEESG_EEENS_6half_tENS5_IJlSC_lEEESI_SJ_NS4_8TiledMMAINS4_8MMA_AtomIJNS4_26SM100_MMA_F16BF16_2x1SM_SSISI_SI_fLi256ELi64ELNS4_4UMMA5MajorE0ELSO_0ELNSN_7ScaleInE0ELSP_0EEEEEENS4_6LayoutINS5_IJSC_SC_SC_EEENS5_IJNSA_ILi0EEESU_SU_EEEEENS5_IJNS4_10UnderscoreESX_SX_EEEEENS4_18SM100_TMA_2SM_LOADENS4_14ComposedLayoutINS4_7SwizzleILi3ELi4ELi3EEENS4_18smem_ptr_flag_bitsILi16EEENSS_INS5_IJNSA_ILi8EEESG_EEENS5_IJSG_SC_EEEEEEEvNS4_8identityES10_S1A_vS1B_EENS_8epilogue10collective18CollectiveEpilogueINS1D_23Sm100TmaWarpSpecializedILi3ELi2ELi32ELb1ELb0EEEJNS5_IJNSA_ILi128EEESG_SG_EEENS5_IJNSS_IS1I_SC_EENSS_INSA_ILi32EEESC_EEEEESI_SJ_SI_SJ_NS1D_6fusion15FusionCallbacksIS1H_NS1O_13LinCombEltActINS1D_6thread4SiLuESI_fSI_fLNS_15FloatRoundStyleE2EEES1J_S1N_JEEENS4_5SM1004TMEM4LOAD26SM100_TMEM_LOAD_32dp32b32xENS4_13SM90_TMA_LOADENS11_INS12_ILi2ELi4ELi3EEES15_NSS_INS5_IJS16_S1L_EEENS5_IJS1L_SC_EEEEEEENS4_39AutoVectorizingCopyWithAssumedAlignmentILi128EEENS4_14SM90_TMA_STOREES25_S27_S27_EEEvvEEEEvNT_6ParamsE)
        .other          _ZN7cutlass13device_kernelINS_4gemm6kernel13GemmUniversalIN4cute5tupleIJiiiiEEENS1_10collective13CollectiveMmaINS1_35MainloopSm100TmaUmmaWarpSpecializedILi10ELi2ELi4ENS5_IJNS4_1CILi2EEENSA_ILi1EEESC_EEEEENS5_IJNSA_ILi256EEENSA_ILi64EEESG_EEENS_6half_tENS5_IJlSC_lEEESI_SJ_NS4_8TiledMMAINS4_8MMA_AtomIJNS4_26SM100_MMA_F16BF16_2x1SM_SSISI_SI_fLi256ELi64ELNS4_4UMMA5MajorE0ELSO_0ELNSN_7ScaleInE0ELSP_0EEEEEENS4_6LayoutINS5_IJSC_SC_SC_EEENS5_IJNSA_ILi0EEESU_SU_EEEEENS5_IJNS4_10UnderscoreESX_SX_EEEEENS4_18SM100_TMA_2SM_LOADENS4_14ComposedLayoutINS4_7SwizzleILi3ELi4ELi3EEENS4_18smem_ptr_flag_bitsILi16EEENSS_INS5_IJNSA_ILi8EEESG_EEENS5_IJSG_SC_EEEEEEEvNS4_8identityES10_S1A_vS1B_EENS_8epilogue10collective18CollectiveEpilogueINS1D_23Sm100TmaWarpSpecializedILi3ELi2ELi32ELb1ELb0EEEJNS5_IJNSA_ILi128EEESG_SG_EEENS5_IJNSS_IS1I_SC_EENSS_INSA_ILi32EEESC_EEEEESI_SJ_SI_SJ_NS1D_6fusion15FusionCallbacksIS1H_NS1O_13LinCombEltActINS1D_6thread4SiLuESI_fSI_fLNS_15FloatRoundStyleE2EEES1J_S1N_JEEENS4_5SM1004TMEM4LOAD26SM100_TMEM_LOAD_32dp32b32xENS4_13SM90_TMA_LOADENS11_INS12_ILi2ELi4ELi3EEES15_NSS_INS5_IJS16_S1L_EEENS5_IJS1L_SC_EEEEEEENS4_39AutoVectorizingCopyWithAssumedAlignmentILi128EEENS4_14SM90_TMA_STOREES25_S27_S27_EEEvvEEEEvNT_6ParamsE,@"STO_CUDA_ENTRY STV_DEFAULT"
_ZN7cutlass13device_kernelINS_4gemm6kernel13GemmUniversalIN4cute5tupleIJiiiiEEENS1_10collective13CollectiveMmaINS1_35MainloopSm100TmaUmmaWarpSpecializedILi10ELi2ELi4ENS5_IJNS4_1CILi2EEENSA_ILi1EEESC_EEEEENS5_IJNSA_ILi256EEENSA_ILi64EEESG_EEENS_6half_tENS5_IJlSC_lEEESI_SJ_NS4_8TiledMMAINS4_8MMA_AtomIJNS4_26SM100_MMA_F16BF16_2x1SM_SSISI_SI_fLi256ELi64ELNS4_4UMMA5MajorE0ELSO_0ELNSN_7ScaleInE0ELSP_0EEEEEENS4_6LayoutINS5_IJSC_SC_SC_EEENS5_IJNSA_ILi0EEESU_SU_EEEEENS5_IJNS4_10UnderscoreESX_SX_EEEEENS4_18SM100_TMA_2SM_LOADENS4_14ComposedLayoutINS4_7SwizzleILi3ELi4ELi3EEENS4_18smem_ptr_flag_bitsILi16EEENSS_INS5_IJNSA_ILi8EEESG_EEENS5_IJSG_SC_EEEEEEEvNS4_8identityES10_S1A_vS1B_EENS_8epilogue10collective18CollectiveEpilogueINS1D_23Sm100TmaWarpSpecializedILi3ELi2ELi32ELb1ELb0EEEJNS5_IJNSA_ILi128EEESG_SG_EEENS5_IJNSS_IS1I_SC_EENSS_INSA_ILi32EEESC_EEEEESI_SJ_SI_SJ_NS1D_6fusion15FusionCallbacksIS1H_NS1O_13LinCombEltActINS1D_6thread4SiLuESI_fSI_fLNS_15FloatRoundStyleE2EEES1J_S1N_JEEENS4_5SM1004TMEM4LOAD26SM100_TMEM_LOAD_32dp32b32xENS4_13SM90_TMA_LOADENS11_INS12_ILi2ELi4ELi3EEES15_NSS_INS5_IJS16_S1L_EEENS5_IJS1L_SC_EEEEEEENS4_39AutoVectorizingCopyWithAssumedAlignmentILi128EEENS4_14SM90_TMA_STOREES25_S27_S27_EEEvvEEEEvNT_6ParamsE:
[----:B------:R-:W1:Y:S01]  /*0000*/  LDC R1, c[0x0][0x37c] ;  /* 0x0000df00ff017b82 */ /* 0x000e620000000800 */
[----:B------:R-:W2:Y:S01]  /*0010*/  S2R R153, SR_TID.X ;  /* 0x0000000000997919 */ /* 0x000ea20000002100 */
[----:B------:R-:W3:Y:S06]  /*0020*/  LDCU.64 UR10, c[0x0][0x890] ;  /* 0x00011200ff0a77ac */ /* 0x000eec0008000a00 */
[----:B------:R-:W4:Y:S01]  /*0030*/  S2UR UR4, SR_CgaCtaId ;  /* 0x00000000000479c3 */ /* 0x000f220000008800 */
[----:B------:R-:W-:Y:S02]  /*0040*/  PRMT R132, RZ, 0x7610, R132 ;  /* 0x00007610ff847816 */ /* 0x000fe40000000084 */
[----:B------:R-:W-:Y:S01]  /*0050*/  ELECT P0, URZ, PT ;  /* 0x0000000000ff782f */ /* 0x000fe20003800000 */
[----:B------:R-:W1:Y:S01]  /*0060*/  LDCU.64 UR38, c[0x0][0x358] ;  /* 0x00006b00ff2677ac */ /* 0x000e620008000a00 */
[----:B---3--:R-:W-:-:S04]  /*0070*/  UISETP.NE.U32.AND UP2, UPT, UR10, URZ, UPT ;  /* 0x000000ff0a00728c */ /* 0x008fc8000bf45070 */
[----:B------:R-:W-:Y:S02]  /*0080*/  UISETP.NE.AND.EX UP2, UPT, UR11, URZ, UPT, UP2 ;  /* 0x000000ff0b00728c */ /* 0x000fe4000bf45320 */
[----:B----4-:R-:W-:Y:S02]  /*0090*/  ULOP3.LUT UR6, UR4, 0x1, URZ, 0xc0, !UPT ;  /* 0x0000000104067892 */ /* 0x010fe4000f8ec0ff */
[----:B------:R-:W-:Y:S01]  /*00a0*/  ULOP3.LUT UR5, UR4, 0x1, URZ, 0x3c, !UPT ;  /* 0x0000000104057892 */ /* 0x000fe2000f8e3cff */
[----:B--2---:R-:W-:-:S05]  /*00b0*/  SHF.R.U32.HI R156, RZ, 0x5, R153 ;  /* 0x00000005ff9c7819 */ /* 0x004fca0000011699 */
[----:B------:R-:W2:Y:S02]  /*00c0*/  SHFL.IDX PT, R0, R156, RZ, 0x1f ;  /* 0x00001fff9c007589 */ /* 0x000ea400000e0000 */
[----:B--2---:R-:W-:Y:S01]  /*00d0*/  R2UR UR7, R0 ;  /* 0x00000000000772ca */ /* 0x004fe200000e0000 */
[----:B-1----:R-:W-:Y:S05]  /*00e0*/  BRA.U UP2, `(.L_x_0) ;  /* 0x00000001022c7547 */ /* 0x002fea000b800000 */
[----:B------:R-:W1:Y:S02]  /*00f0*/  LDCU.64 UR8, c[0x0][0x888] ;  /* 0x00011100ff0877ac */ /* 0x000e640008000a00 */
[----:B-1----:R-:W-:-:S04]  /*0100*/  UISETP.NE.U32.AND UP0, UPT, UR8, URZ, UPT ;  /* 0x000000ff0800728c */ /* 0x002fc8000bf05070 */
[----:B------:R-:W-:-:S09]  /*0110*/  UISETP.NE.AND.EX UP0, UPT, UR9, URZ, UPT, UP0 ;  /* 0x000000ff0900728c */ /* 0x000fd2000bf05300 */
[----:B------:R-:W-:Y:S05]  /*0120*/  BRA.U !UP0, `(.L_x_1) ;  /* 0x0000000108107547 */ /* 0x000fea000b800000 */
[----:B------:R-:W1:Y:S02]  /*0130*/  LDC.64 R90, c[0x0][0x888] ;  /* 0x00022200ff5a7b82 */ /* 0x000e640000000a00 */
[----:B-1----:R1:W5:Y:S01]  /*0140*/  LDG.E R90, desc[UR38][R90.64] ;  /* 0x000000265a5a7981 */ /* 0x002362000c1e1900 */
[----:B------:R-:W-:Y:S01]  /*0150*/  HFMA2 R132, -RZ, RZ, 0, 5.9604644775390625e-08 ;  /* 0x00000001ff847431 */ /* 0x000fe200000001ff */
[----:B------:R-:W-:Y:S05]  /*0160*/  BRA `(.L_x_0) ;  /* 0x00000000000c7947 */ /* 0x000fea0003800000 */
.L_x_1:
[----:B------:R-:W1:Y:S01]  /*0170*/  LDCU UR8, c[0x0][0x880] ;  /* 0x00011000ff0877ac */ /* 0x000e620008000800 */
[----:B------:R-:W-:Y:S01]  /*0180*/  HFMA2 R132, -RZ, RZ, 0, 5.9604644775390625e-08 ;  /* 0x00000001ff847431 */ /* 0x000fe200000001ff */
[----:B-1----:R-:W-:-:S07]  /*0190*/  MOV R90, UR8 ;  /* 0x00000008005a7c02 */ /* 0x002fce0008000f00 */
.L_x_0:
[----:B------:R-:W2:Y:S02]  /*01a0*/  LDCU.64 UR8, c[0x0][0x8b0] ;  /* 0x00011600ff0877ac */ /* 0x000ea40008000a00 */
[----:B--2---:R-:W-:-:S04]  /*01b0*/  UISETP.NE.U32.AND UP0, UPT, UR8, URZ, UPT ;  /* 0x000000ff0800728c */ /* 0x004fc8000bf05070 */
[----:B------:R-:W-:-:S09]  /*01c0*/  UISETP.NE.AND.EX UP0, UPT, UR9, URZ, UPT, UP0 ;  /* 0x000000ff0900728c */ /* 0x000fd2000bf05300 */
[----:B------:R-:W-:Y:S05]  /*01d0*/  BRA.U UP0, `(.L_x_2) ;  /* 0x0000000100247547 */ /* 0x000fea000b800000 */
[----:B------:R-:W2:Y:S02]  /*01e0*/  LDCU.64 UR8, c[0x0][0x8a8] ;  /* 0x00011500ff0877ac */ /* 0x000ea40008000a00 */
[----:B--2---:R-:W-:-:S04]  /*01f0*/  UISETP.NE.U32.AND UP0, UPT, UR8, URZ, UPT ;  /* 0x000000ff0800728c */ /* 0x004fc8000bf05070 */
[----:B------:R-:W-:-:S09]  /*0200*/  UISETP.NE.AND.EX UP0, UPT, UR9, URZ, UPT, UP0 ;  /* 0x000000ff0900728c */ /* 0x000fd2000bf05300 */
[----:B------:R-:W-:Y:S05]  /*0210*/  BRA.U !UP0, `(.L_x_3) ;  /* 0x00000001080c7547 */ /* 0x000fea000b800000 */
[----:B------:R-:W2:Y:S02]  /*0220*/  LDC.64 R70, c[0x0][0x8a8] ;  /* 0x00022a00ff467b82 */ /* 0x000ea40000000a00 */
[----:B--2---:R2:W5:Y:S01]  /*0230*/  LDG.E R70, desc[UR38][R70.64] ;  /* 0x0000002646467981 */ /* 0x004562000c1e1900 */
[----:B------:R-:W-:Y:S05]  /*0240*/  BRA `(.L_x_2) ;  /* 0x0000000000087947 */ /* 0x000fea0003800000 */
.L_x_3:
[----:B------:R-:W2:Y:S02]  /*0250*/  LDCU UR8, c[0x0][0x8a0] ;  /* 0x00011400ff0877ac */ /* 0x000ea40008000800 */
[----:B--2---:R-:W-:Y:S02]  /*0260*/  MOV R70, UR8 ;  /* 0x0000000800467c02 */ /* 0x004fe40008000f00 */
.L_x_2:
[----:B------:R-:W-:Y:S01]  /*0270*/  IMAD.U32 R0, RZ, RZ, UR7 ;  /* 0x00000007ff007e24 */ /* 0x000fe2000f8e00ff */
[----:B------:R-:W-:Y:S04]  /*0280*/  BSSY.RECONVERGENT B0, `(.L_x_4) ;  /* 0x000000c000007945 */ /* 0x000fe80003800200 */
[C---:B------:R-:W-:Y:S02]  /*0290*/  ISETP.NE.OR P2, PT, R0.reuse, 0x1, !P0 ;  /* 0x000000010000780c */ /* 0x040fe40004745670 */
[----:B------:R-:W-:-:S11]  /*02a0*/  ISETP.NE.OR P1, PT, R0, 0x3, !P0 ;  /* 0x000000030000780c */ /* 0x000fd60004725670 */
[----:B------:R-:W-:Y:S05]  /*02b0*/  @P2 BRA `(.L_x_5) ;  /* 0x0000000000202947 */ /* 0x000fea0003800000 */
[----:B------:R-:W3:Y:S02]  /*02c0*/  LDCU.64 UR8, c[0x0][0x348] ;  /* 0x00006900ff0877ac */ /* 0x000ee40008000a00 */
[----:B---3--:R-:W-:Y:S02]  /*02d0*/  UIADD3 UR12, UP1, UPT, UR8, 0x80, URZ ;  /* 0x00000080080c7890 */ /* 0x008fe4000ff3e0ff */
[----:B------:R-:W-:Y:S02]  /*02e0*/  UIADD3 UR8, UP0, UPT, UR8, 0x180, URZ ;  /* 0x0000018008087890 */ /* 0x000fe4000ff1e0ff */
[----:B------:R-:W-:Y:S02]  /*02f0*/  UIADD3.X UR13, UPT, UPT, URZ, UR9, URZ, UP1, !UPT ;  /* 0x00000009ff0d7290 */ /* 0x000fe40008ffe4ff */
[----:B------:R-:W-:-:S07]  /*0300*/  UIADD3.X UR9, UPT, UPT, URZ, UR9, URZ, UP0, !UPT ;  /* 0x00000009ff097290 */ /* 0x000fce00087fe4ff */
[----:B------:R3:W-:Y:S02]  /*0310*/  UTMACCTL.PF [UR12] ;  /* 0x000000000c0079b9 */ /* 0x0007e40008040000 */
[----:B------:R3:W-:Y:S02]  /*0320*/  UTMACCTL.PF [UR8] ;  /* 0x00000000080079b9 */ /* 0x0007e40008040000 */
[----:B---3--:R-:W-:Y:S01]  /*0330*/  NOP ;  /* 0x0000000000007918 */ /* 0x008fe20000000000 */
.L_x_5:
[----:B------:R-:W-:Y:S05]  /*0340*/  BSYNC.RECONVERGENT B0 ;  /* 0x0000000000007941 */ /* 0x000fea0003800200 */
.L_x_4:
[----:B------:R-:W-:Y:S04]  /*0350*/  BSSY.RECONVERGENT B0, `(.L_x_6) ;  /* 0x000000a000007945 */ /* 0x000fe80003800200 */
        /* <DEDUP_REMOVED lines=9> */
.L_x_7:
[----:B------:R-:W-:Y:S05]  /*03f0*/  BSYNC.RECONVERGENT B0 ;  /* 0x0000000000007941 */ /* 0x000fea0003800200 */
.L_x_6:
[----:B------:R-:W3:Y:S01]  /*0400*/  LDCU.64 UR8, c[0x0][0x888] ;  /* 0x00011100ff0877ac */ /* 0x000ee20008000a00 */
[----:B------:R-:W-:Y:S02]  /*0410*/  UISETP.EQ.U32.AND UP1, UPT, UR10, URZ, UPT ;  /* 0x000000ff0a00728c */ /* 0x000fe4000bf22070 */
[----:B------:R-:W-:Y:S02]  /*0420*/  UPLOP3.LUT UP5, UPT, UPT, UPT, UPT, 0x40, 0x4 ;  /* 0x000000000004789c */ /* 0x000fe40003fae870 */
[----:B---3--:R-:W-:-:S04]  /*0430*/  UISETP.NE.U32.AND UP0, UPT, UR8, URZ, UPT ;  /* 0x000000ff0800728c */ /* 0x008fc8000bf05070 */
[----:B------:R-:W-:-:S04]  /*0440*/  UISETP.NE.AND.EX UP0, UPT, UR9, URZ, UPT, UP0 ;  /* 0x000000ff0900728c */ /* 0x000fc8000bf05300 */
[----:B------:R-:W-:-:S04]  /*0450*/  UISETP.EQ.OR.EX UP3, UPT, UR11, URZ, !UP0, UP1 ;  /* 0x000000ff0b00728c */ /* 0x000fc8000c762710 */
[----:B------:R-:W-:-:S05]  /*0460*/  UP2UR UR43, UPR, URZ, 0x8 ;  /* 0x00000008ff2b7883 */ /* 0x000fca0008000000 */
[----:B------:R-:W-:Y:S07]  /*0470*/  BRA.U !UP3, `(.L_x_8) ;  /* 0x000000010b147547 */ /* 0x000fee000b800000 */
[----:B------:R-:W-:Y:S01]  /*0480*/  PLOP3.LUT P2, PT, PT, PT, UP2, 0x80, 0x8 ;  /* 0x000000000008781c */ /* 0x000fe20003f4f028 */
[----:B------:R-:W-:-:S12]  /*0490*/  UPLOP3.LUT UP5, UPT, UPT, UPT, UP0, 0x40, 0x4 ;  /* 0x000000000004789c */ /* 0x000fd80003fae800 */
[----:B-----5:R-:W-:-:S13]  /*04a0*/  @!P2 FSETP.EQ.AND P1, PT, R90, RZ, PT ;  /* 0x000000ff5a00a20b */ /* 0x020fda0003f22000 */
[----:B------:R-:W-:Y:S01]  /*04b0*/  @!P2 VOTEU.ANY UP1, P1 ;  /* 0x0000000000ffa886 */ /* 0x000fe20000820100 */
[----:B------:R-:W-:-:S11]  /*04c0*/  @!UP2 UPLOP3.LUT UP5, UPT, UPT, UPT, UP1, 0x80, 0x8 ;  /* 0x000000000008a89c */ /* 0x000fd60003faf010 */
.L_x_8:
[----:B------:R-:W3:Y:S01]  /*04d0*/  SHFL.IDX PT, R0, R156, RZ, 0x1f ;  /* 0x00001fff9c007589 */ /* 0x000ee200000e0000 */
[----:B------:R-:W-:-:S04]  /*04e0*/  UISETP.NE.AND UP1, UPT, UR7, 0x2, UPT ;  /* 0x000000020700788c */ /* 0x000fc8000bf25270 */
[----:B------:R-:W-:Y:S02]  /*04f0*/  UISETP.EQ.AND UP2, UPT, UR6, URZ, !UP1 ;  /* 0x000000ff0600728c */ /* 0x000fe4000cf42270 */
[----:B------:R-:W-:-:S04]  /*0500*/  USEL UR13, URZ, 0x1, UP1 ;  /* 0x00000001ff0d7887 */ /* 0x000fc80008800000 */
[----:B------:R-:W-:Y:S02]  /*0510*/  PLOP3.LUT P5, PT, P0, PT, UP2, 0x80, 0x8 ;  /* 0x000000000008781c */ /* 0x000fe400007af028 */
[----:B---3--:R-:W-:-:S13]  /*0520*/  ISETP.NE.AND P1, PT, R0, RZ, PT ;  /* 0x000000ff0000720c */ /* 0x008fda0003f25270 */
[----:B------:R-:W-:Y:S05]  /*0530*/  @P1 BRA `(.L_x_9) ;  /* 0x0000000000801947 */ /* 0x000fea0003800000 */
[----:B------:R-:W-:Y:S01]  /*0540*/  ELECT P1, URZ, PT ;  /* 0x0000000000ff782f */ /* 0x000fe20003820000 */
[----:B------:R-:W-:-:S12]  /*0550*/  BSSY.RECONVERGENT B0, `(.L_x_9) ;  /* 0x000001e000007945 */ /* 0x000fd80003800200 */
[----:B------:R-:W-:Y:S05]  /*0560*/  @!P1 BRA `(.L_x_10) ;  /* 0x0000000000709947 */ /* 0x000fea0003800000 */
[----:B------:R-:W-:Y:S01]  /*0570*/  UMOV UR9, 0x400 ;  /* 0x0000040000097882 */ /* 0x000fe20000000000 */
[----:B------:R-:W-:Y:S01]  /*0580*/  UMOV UR8, 0x1 ;  /* 0x0000000100087882 */ /* 0x000fe20000000000 */
[----:B------:R-:W-:Y:S02]  /*0590*/  ULEA UR9, UR4, UR9, 0x18 ;  /* 0x0000000904097291 */ /* 0x000fe4000f8ec0ff */
[----:B------:R-:W-:-:S04]  /*05a0*/  UIADD3 UR10, UPT, UPT, -UR8, 0x100000, URZ ;  /* 0x00100000080a7890 */ /* 0x000fc8000fffe1ff */
[----:B------:R-:W-:Y:S02]  /*05b0*/  USHF.L.U32 UR11, UR10, 0xb, URZ ;  /* 0x0000000b0a0b7899 */ /* 0x000fe400080006ff */
[----:B------:R-:W-:Y:S01]  /*05c0*/  USHF.L.U32 UR10, UR10, 0x1, URZ ;  /* 0x000000010a0a7899 */ /* 0x000fe200080006ff */
[----:B------:R-:W3:Y:S11]  /*05d0*/  FENCE.VIEW.ASYNC.S ;  /* 0x00000000000073c6 */ /* 0x000ef60000000000 */
[----:B---3--:R3:W4:Y:S01]  /*05e0*/  SYNCS.EXCH.64 URZ, [UR9], UR10 ;  /* 0x0000000a09ff75b2 */ /* 0x0087220008000100 */
[----:B------:R3:W1:Y:S01]  /*05f0*/  SYNCS.EXCH.64 URZ, [UR9+0x50], UR10 ;  /* 0x0000500a09ff75b2 */ /* 0x0006620008000100 */
        /* <DEDUP_REMOVED lines=17> */
[----:B------:R3:W1:Y:S02]  /*0710*/  SYNCS.EXCH.64 URZ, [UR9+0x98], UR10 ;  /* 0x0000980a09ff75b2 */ /* 0x0006640008000100 */
[----:B---3--:R-:W-:Y:S01]  /*0720*/  NOP ;  /* 0x0000000000007918 */ /* 0x008fe20000000000 */
.L_x_10:
[----:B------:R-:W-:Y:S05]  /*0730*/  BSYNC.RECONVERGENT B0 ;  /* 0x0000000000007941 */ /* 0x000fea0003800200 */
.L_x_9:
[----:B------:R-:W3:Y:S01]  /*0740*/  SHFL.IDX PT, R0, R156, RZ, 0x1f ;  /* 0x00001fff9c007589 */ /* 0x000ee200000e0000 */
[----:B------:R-:W-:Y:S01]  /*0750*/  NOP ;  /* 0x0000000000007918 */ /* 0x000fe20000000000 */
[----:B---3--:R-:W-:-:S13]  /*0760*/  ISETP.NE.AND P1, PT, R0, 0x1, PT ;  /* 0x000000010000780c */ /* 0x008fda0003f25270 */
[----:B------:R-:W-:Y:S05]  /*0770*/  @P1 BRA `(.L_x_11) ;  /* 0x00000000004c1947 */ /* 0x000fea0003800000 */
[----:B------:R-:W-:Y:S01]  /*0780*/  UMOV UR10, 0x400 ;  /* 0x00000400000a7882 */ /* 0x000fe20000000000 */
[----:B------:R-:W-:Y:S01]  /*0790*/  UMOV UR9, 0x20 ;  /* 0x0000002000097882 */ /* 0x000fe20000000000 */
[----:B------:R-:W-:Y:S01]  /*07a0*/  UMOV UR8, 0x80 ;  /* 0x0000008000087882 */ /* 0x000fe20000000000 */
[----:B------:R-:W-:Y:S02]  /*07b0*/  ULEA UR10, UR4, UR10, 0x18 ;  /* 0x0000000a040a7291 */ /* 0x000fe4000f8ec0ff */
[----:B------:R-:W-:-:S04]  /*07c0*/  UIADD3 UR14, UPT, UPT, -UR9, 0x100000, URZ ;  /* 0x00100000090e7890 */ /* 0x000fc8000fffe1ff */
[----:B------:R-:W-:Y:S02]  /*07d0*/  USHF.L.U32 UR15, UR14, 0xb, URZ ;  /* 0x0000000b0e0f7899 */ /* 0x000fe400080006ff */
[----:B------:R-:W-:Y:S02]  /*07e0*/  USHF.L.U32 UR14, UR14, 0x1, URZ ;  /* 0x000000010e0e7899 */ /* 0x000fe400080006ff */
[----:B------:R-:W-:-:S04]  /*07f0*/  UIADD3 UR8, UPT, UPT, -UR8, 0x100000, URZ ;  /* 0x0010000008087890 */ /* 0x000fc8000fffe1ff */
[----:B------:R-:W-:Y:S02]  /*0800*/  USHF.L.U32 UR9, UR8, 0xb, URZ ;  /* 0x0000000b08097899 */ /* 0x000fe400080006ff */
[----:B------:R-:W-:Y:S01]  /*0810*/  USHF.L.U32 UR8, UR8, 0x1, URZ ;  /* 0x0000000108087899 */ /* 0x000fe200080006ff */
[----:B------:R-:W-:Y:S01]  /*0820*/  ELECT P1, URZ, PT ;  /* 0x0000000000ff782f */ /* 0x000fe20003820000 */
[----:B------:R-:W3:Y:S02]  /*0830*/  FENCE.VIEW.ASYNC.S ;  /* 0x00000000000073c6 */ /* 0x000ee40000000000 */
[----:B---3--:R3:W1:Y:S08]  /*0840*/  SYNCS.EXCH.64 URZ, [UR10+0xa0], UR14 ;  /* 0x0000a00e0aff75b2 */ /* 0x0086700008000100 */
[----:B------:R3:W1:Y:S01]  /*0850*/  SYNCS.EXCH.64 URZ, [UR10+0xb8], UR8 ;  /* 0x0000b8080aff75b2 */ /* 0x0006620008000100 */
[----:B------:R3:W1:Y:S01]  /*0860*/  SYNCS.EXCH.64 URZ, [UR10+0xa8], UR14 ;  /* 0x0000a80e0aff75b2 */ /* 0x0006620008000100 */
[----:B------:R3:W1:Y:S01]  /*0870*/  SYNCS.EXCH.64 URZ, [UR10+0xc0], UR8 ;  /* 0x0000c0080aff75b2 */ /* 0x0006620008000100 */
[----:B------:R3:W1:Y:S01]  /*0880*/  SYNCS.EXCH.64 URZ, [UR10+0xb0], UR14 ;  /* 0x0000b00e0aff75b2 */ /* 0x0006620008000100 */
[----:B------:R3:W1:Y:S01]  /*0890*/  SYNCS.EXCH.64 URZ, [UR10+0xc8], UR8 ;  /* 0x0000c8080aff75b2 */ /* 0x0006620008000100 */
[----:B------:R-:W-:Y:S01]  /*08a0*/  NOP ;  /* 0x0000000000007918 */ /* 0x000fe20000000000 */
.L_x_11:
[----:B------:R-:W2:Y:S01]  /*08b0*/  SHFL.IDX PT, R0, R156, RZ, 0x1f ;  /* 0x00001fff9c007589 */ /* 0x000ea200000e0000 */
[----:B------:R-:W-:Y:S01]  /*08c0*/  NOP ;  /* 0x0000000000007918 */ /* 0x000fe20000000000 */
[----:B--2---:R-:W-:-:S13]  /*08d0*/  ISETP.NE.AND P1, PT, R0, 0x3, PT ;  /* 0x000000030000780c */ /* 0x004fda0003f25270 */
[----:B------:R-:W-:Y:S05]  /*08e0*/  @P1 BRA `(.L_x_12) ;  /* 0x00000000002c1947 */ /* 0x000fea0003800000 */
[----:B---3--:R-:W-:Y:S01]  /*08f0*/  UMOV UR9, 0x400 ;  /* 0x0000040000097882 */ /* 0x008fe20000000000 */
[----:B------:R-:W-:Y:S01]  /*0900*/  UMOV UR8, 0x20 ;  /* 0x0000002000087882 */ /* 0x000fe20000000000 */
[----:B------:R-:W-:Y:S02]  /*0910*/  ULEA UR9, UR4, UR9, 0x18 ;  /* 0x0000000904097291 */ /* 0x000fe4000f8ec0ff */
[----:B------:R-:W-:-:S04]  /*0920*/  UIADD3 UR10, UPT, UPT, -UR8, 0x100000, URZ ;  /* 0x00100000080a7890 */ /* 0x000fc8000fffe1ff */
[----:B------:R-:W-:Y:S02]  /*0930*/  USHF.L.U32 UR11, UR10, 0xb, URZ ;  /* 0x0000000b0a0b7899 */ /* 0x000fe400080006ff */
[----:B------:R-:W-:Y:S01]  /*0940*/  USHF.L.U32 UR10, UR10, 0x1, URZ ;  /* 0x000000010a0a7899 */ /* 0x000fe200080006ff */
[----:B------:R-:W-:Y:S01]  /*0950*/  ELECT P1, URZ, PT ;  /* 0x0000000000ff782f */ /* 0x000fe20003820000 */
[----:B------:R-:W2:Y:S10]  /*0960*/  FENCE.VIEW.ASYNC.S ;  /* 0x00000000000073c6 */ /* 0x000eb40000000000 */
[----:B--2---:R2:W3:Y:S01]  /*0970*/  SYNCS.EXCH.64 URZ, [UR9+0xd0], UR10 ;  /* 0x0000d00a09ff75b2 */ /* 0x0044e20008000100 */
[----:B------:R2:W1:Y:S01]  /*0980*/  SYNCS.EXCH.64 URZ, [UR9+0xd8], UR10 ;  /* 0x0000d80a09ff75b2 */ /* 0x0004620008000100 */
[----:B------:R-:W-:Y:S01]  /*0990*/  NOP ;  /* 0x0000000000007918 */ /* 0x000fe20000000000 */
.L_x_12:
[----:B------:R-:W4:Y:S01]  /*09a0*/  SHFL.IDX PT, R0, R156, RZ, 0x1f ;  /* 0x00001fff9c007589 */ /* 0x000f2200000e0000 */
[----:B------:R-:W-:Y:S01]  /*09b0*/  NOP ;  /* 0x0000000000007918 */ /* 0x000fe20000000000 */
[----:B----4-:R-:W-:-:S13]  /*09c0*/  ISETP.NE.AND P1, PT, R0, 0x4, PT ;  /* 0x000000040000780c */ /* 0x010fda0003f25270 */
[----:B------:R-:W-:Y:S05]  /*09d0*/  @P1 BRA `(.L_x_13) ;  /* 0x0000000000481947 */ /* 0x000fea0003800000 */
[----:B--23--:R-:W-:Y:S01]  /*09e0*/  UMOV UR10, 0x1a0 ;  /* 0x000001a0000a7882 */ /* 0x00cfe20000000000 */
[----:B------:R-:W-:Y:S01]  /*09f0*/  UMOV UR9, 0x400 ;  /* 0x0000040000097882 */ /* 0x000fe20000000000 */
[----:B------:R-:W-:Y:S01]  /*0a00*/  USEL UR10, UR10, 0x1e0, UP5 ;  /* 0x000001e00a0a7887 */ /* 0x000fe2000a800000 */
        /* <DEDUP_REMOVED lines=9> */
[----:B------:R-:W2:Y:S02]  /*0aa0*/  FENCE.VIEW.ASYNC.S ;  /* 0x00000000000073c6 */ /* 0x000ea40000000000 */
[----:B--2---:R4:W2:Y:S08]  /*0ab0*/  SYNCS.EXCH.64 URZ, [UR9+0xe0], UR14 ;  /* 0x0000e00e09ff75b2 */ /* 0x0048b00008000100 */
[----:B------:R4:W3:Y:S01]  /*0ac0*/  SYNCS.EXCH.64 URZ, [UR9+0xf0], UR10 ;  /* 0x0000f00a09ff75b2 */ /* 0x0008e20008000100 */
[----:B------:R4:W1:Y:S01]  /*0ad0*/  SYNCS.EXCH.64 URZ, [UR9+0xe8], UR14 ;  /* 0x0000e80e09ff75b2 */ /* 0x0008620008000100 */
[----:B------:R4:W1:Y:S02]  /*0ae0*/  SYNCS.EXCH.64 URZ, [UR9+0xf8], UR10 ;  /* 0x0000f80a09ff75b2 */ /* 0x0008640008000100 */
[----:B----4-:R-:W-:Y:S01]  /*0af0*/  NOP ;  /* 0x0000000000007918 */ /* 0x010fe20000000000 */
.L_x_13:
[----:B------:R-:W4:Y:S01]  /*0b00*/  SHFL.IDX PT, R0, R156, RZ, 0x1f ;  /* 0x00001fff9c007589 */ /* 0x000f2200000e0000 */
[----:B------:R-:W-:Y:S01]  /*0b10*/  NOP ;  /* 0x0000000000007918 */ /* 0x000fe20000000000 */
[----:B----4-:R-:W-:-:S13]  /*0b20*/  ISETP.NE.AND P1, PT, R0, 0x5, PT ;  /* 0x000000050000780c */ /* 0x010fda0003f25270 */
[----:B------:R-:W-:Y:S05]  /*0b30*/  @P1 BRA `(.L_x_14) ;  /* 0x0000000000541947 */ /* 0x000fea0003800000 */
[----:B--23--:R-:W-:Y:S01]  /*0b40*/  UMOV UR10, 0x400 ;  /* 0x00000400000a7882 */ /* 0x00cfe20000000000 */
        /* <DEDUP_REMOVED lines=14> */
[----:B------:R4:W1:Y:S01]  /*0c30*/  SYNCS.EXCH.64 URZ, [UR10+0x128], UR8 ;  /* 0x000128080aff75b2 */ /* 0x0008620008000100 */
[----:B------:R4:W1:Y:S01]  /*0c40*/  SYNCS.EXCH.64 URZ, [UR10+0x110], UR14 ;  /* 0x0001100e0aff75b2 */ /* 0x0008620008000100 */
[----:B------:R4:W1:Y:S01]  /*0c50*/  SYNCS.EXCH.64 URZ, [UR10+0x130], UR8 ;  /* 0x000130080aff75b2 */ /* 0x0008620008000100 */
[----:B------:R4:W1:Y:S01]  /*0c60*/  SYNCS.EXCH.64 URZ, [UR10+0x118], UR14 ;  /* 0x0001180e0aff75b2 */ /* 0x0008620008000100 */
[----:B------:R4:W1:Y:S02]  /*0c70*/  SYNCS.EXCH.64 URZ, [UR10+0x138], UR8 ;  /* 0x000138080aff75b2 */ /* 0x0008640008000100 */
[----:B----4-:R-:W-:Y:S01]  /*0c80*/  NOP ;  /* 0x0000000000007918 */ /* 0x010fe20000000000 */
.L_x_14:
[----:B------:R-:W4:Y:S01]  /*0c90*/  SHFL.IDX PT, R0, R156, RZ, 0x1f ;  /* 0x00001fff9c007589 */ /* 0x000f2200000e0000 */
[----:B------:R-:W-:Y:S01]  /*0ca0*/  ISETP.NE.OR P0, PT, RZ, UR7, !P0 ;  /* 0x00000007ff007c0c */ /* 0x000fe2000c705670 */
[----:B------:R-:W-:Y:S01]  /*0cb0*/  NOP ;  /* 0x0000000000007918 */ /* 0x000fe20000000000 */
[----:B----4-:R-:W-:-:S13]  /*0cc0*/  ISETP.NE.AND P1, PT, R0, 0x3, PT ;  /* 0x000000030000780c */ /* 0x010fda0003f25270 */
[----:B------:R-:W-:Y:S05]  /*0cd0*/  @P1 BRA `(.L_x_15) ;  /* 0x0000000000341947 */ /* 0x000fea0003800000 */
[----:B--23--:R-:W-:Y:S01]  /*0ce0*/  UMOV UR9, 0x400 ;  /* 0x0000040000097882 */ /* 0x00cfe20000000000 */
[----:B------:R-:W-:Y:S01]  /*0cf0*/  UMOV UR8, 0x20 ;  /* 0x0000002000087882 */ /* 0x000fe20000000000 */
[----:B------:R-:W-:Y:S02]  /*0d00*/  ULEA UR9, UR4, UR9, 0x18 ;  /* 0x0000000904097291 */ /* 0x000fe4000f8ec0ff */
[----:B------:R-:W-:-:S04]  /*0d10*/  UIADD3 UR10, UPT, UPT, -UR8, 0x100000, URZ ;  /* 0x00100000080a7890 */ /* 0x000fc8000fffe1ff */
[----:B------:R-:W-:Y:S02]  /*0d20*/  USHF.L.U32 UR11, UR10, 0xb, URZ ;  /* 0x0000000b0a0b7899 */ /* 0x000fe400080006ff */
[----:B------:R-:W-:Y:S01]  /*0d30*/  USHF.L.U32 UR10, UR10, 0x1, URZ ;  /* 0x000000010a0a7899 */ /* 0x000fe200080006ff */
[----:B------:R-:W-:Y:S01]  /*0d40*/  ELECT P1, URZ, PT ;  /* 0x0000000000ff782f */ /* 0x000fe20003820000 */
[----:B------:R-:W2:Y:S10]  /*0d50*/  FENCE.VIEW.ASYNC.S ;  /* 0x00000000000073c6 */ /* 0x000eb40000000000 */
[----:B--2---:R4:W2:Y:S01]  /*0d60*/  SYNCS.EXCH.64 URZ, [UR9+0x140], UR10 ;  /* 0x0001400a09ff75b2 */ /* 0x0048a20008000100 */
[----:B------:R4:W3:Y:S01]  /*0d70*/  SYNCS.EXCH.64 URZ, [UR9+0x150], UR10 ;  /* 0x0001500a09ff75b2 */ /* 0x0008e20008000100 */
[----:B------:R4:W1:Y:S01]  /*0d80*/  SYNCS.EXCH.64 URZ, [UR9+0x148], UR10 ;  /* 0x0001480a09ff75b2 */ /* 0x0008620008000100 */
[----:B------:R4:W1:Y:S02]  /*0d90*/  SYNCS.EXCH.64 URZ, [UR9+0x158], UR10 ;  /* 0x0001580a09ff75b2 */ /* 0x0008640008000100 */
[----:B----4-:R-:W-:Y:S01]  /*0da0*/  NOP ;  /* 0x0000000000007918 */ /* 0x010fe20000000000 */
.L_x_15:
[----:B------:R-:W-:Y:S01]  /*0db0*/  VOTEU.ALL UP1, P0 ;  /* 0x0000000000ff7886 */ /* 0x000fe20000020000 */
[----:B--23--:R-:W2:Y:S01]  /*0dc0*/  LDCU UR9, c[0x0][0x36c] ;  /* 0x00006d80ff0977ac */ /* 0x00cea20008000800 */
[----:B------:R-:W-:Y:S01]  /*0dd0*/  NOP ;  /* 0x0000000000007918 */ /* 0x000fe20000000000 */
[----:B------:R-:W-:Y:S01]  /*0de0*/  LOP3.LUT R10, R153, 0x1f, RZ, 0xc0, !PT ;  /* 0x0000001f990a7812 */ /* 0x000fe200078ec0ff */
[----:B------:R-:W-:Y:S01]  /*0df0*/  UMOV UR10, 0x20 ;  /* 0x00000020000a7882 */ /* 0x000fe20000000000 */
[----:B------:R-:W-:Y:S01]  /*0e00*/  @!UP1 UMOV UR8, 0x400 ;  /* 0x0000040000089882 */ /* 0x000fe20000000000 */
[----:B------:R-:W-:-:S04]  /*0e10*/  @!UP1 UIADD3 UR10, UPT, UPT, -UR10, 0x100000, URZ ;  /* 0x001000000a0a9890 */ /* 0x000fc8000fffe1ff */
[----:B------:R-:W-:Y:S02]  /*0e20*/  @!UP1 USHF.L.U32 UR11, UR10, 0xb, URZ ;  /* 0x0000000b0a0b9899 */ /* 0x000fe400080006ff */
[----:B------:R-:W-:Y:S02]  /*0e30*/  @!UP1 USHF.L.U32 UR10, UR10, 0x1, URZ ;  /* 0x000000010a0a9899 */ /* 0x000fe400080006ff */
[----:B------:R-:W-:Y:S01]  /*0e40*/  @!UP1 ULEA UR8, UR4, UR8, 0x18 ;  /* 0x0000000804089291 */ /* 0x000fe2000f8ec0ff */
[----:B------:R-:W-:Y:S01]  /*0e50*/  VOTEU.ALL UP1, P0 ;  /* 0x0000000000ff7886 */ /* 0x000fe20000020000 */
[----:B------:R-:W-:Y:S01]  /*0e60*/  UISETP.NE.AND UP4, UPT, UR7, URZ, UPT ;  /* 0x000000ff0700728c */ /* 0x000fe2000bf85270 */
[----:B------:R-:W3:Y:S09]  /*0e70*/  FENCE.VIEW.ASYNC.S ;  /* 0x00000000000073c6 */ /* 0x000ef20000000000 */
[----:B---3--:R3:W4:Y:S01]  /*0e80*/  @!UP1 SYNCS.EXCH.64 URZ, [UR8+0x160], UR10 ;  /* 0x0001600a08ff95b2 */ /* 0x0087220008000100 */
[----:B--2---:R-:W-:-:S09]  /*0e90*/  UISETP.EQ.U32.AND UP1, UPT, UR9, 0x1, UPT ;  /* 0x000000010900788c */ /* 0x004fd2000bf22070 */
[----:B------:R-:W-:Y:S05]  /*0ea0*/  BRA.U !UP1, `(.L_x_16) ;  /* 0x0000000109087547 */ /* 0x000fea000b800000 */
[----:B-1--4-:R-:W-:Y:S01]  /*0eb0*/  UCGABAR_ARV ;  /* 0x00000000000079c7 */ /* 0x012fe20008000000 */
[----:B------:R-:W-:Y:S05]  /*0ec0*/  BRA `(.L_x_17) ;  /* 0x0000000000047947 */ /* 0x000fea0003800000 */
.L_x_16:
[----:B-1--4-:R-:W-:Y:S01]  /*0ed0*/  NOP ;  /* 0x0000000000007918 */ /* 0x012fe20000000000 */
.L_x_17:
[----:B------:R-:W1:Y:S01]  /*0ee0*/  S2R R23, SR_CTAID.Y ;  /* 0x0000000000177919 */ /* 0x000e620000002600 */
[----:B------:R-:W-:-:S05]  /*0ef0*/  CS2R.32 R115, SR_CgaSize ;  /* 0x0000000000737805 */ /* 0x000fca0000008a00 */
[----:B------:R-:W-:-:S05]  /*0f00*/  IMAD R115, R115, -0xa0, RZ ;  /* 0xffffff6073737824 */ /* 0x000fca00078e02ff */
[----:B---3--:R-:W-:-:S14]  /*0f10*/  R2UR UR8, R115 ;  /* 0x00000000730872ca */ /* 0x008fdc00000e0000 */
[----:B------:R-:W2:Y:S01]  /*0f20*/  LDCU UR8, c[0x0][UR8+0x2b4] ;  /* 0x00005680080877ac */ /* 0x000ea20008000800 */
[----:B------:R-:W-:-:S05]  /*0f30*/  CS2R.32 R0, SR_CgaSize ;  /* 0x0000000000007805 */ /* 0x000fca0000008a00 */
[----:B------:R-:W-:-:S06]  /*0f40*/  IMAD R0, R0, -0xa0, RZ ;  /* 0xffffff6000007824 */ /* 0x000fcc00078e02ff */
[----:B------:R-:W3:Y:S01]  /*0f50*/  LDC R0, c[0x0][R0+0x2a4] ;  /* 0x0000a90000007b82 */ /* 0x000ee20000000800 */
[----:B------:R-:W-:Y:S01]  /*0f60*/  PRMT R8, RZ, 0x7610, R8 ;  /* 0x00007610ff087816 */ /* 0x000fe20000000008 */
[----:B------:R-:W4:Y:S01]  /*0f70*/  S2R R9, SR_CTAID.X ;  /* 0x0000000000097919 */ /* 0x000f220000002500 */
[----:B------:R-:W-:-:S05]  /*0f80*/  CS2R.32 R115, SR_CgaSize ;  /* 0x0000000000737805 */ /* 0x000fca0000008a00 */
[----:B------:R-:W-:-:S05]  /*0f90*/  IMAD R115, R115, -0xa0, RZ ;  /* 0xffffff6073737824 */ /* 0x000fca00078e02ff */
[----:B------:R-:W-:-:S14]  /*0fa0*/  R2UR UR9, R115 ;  /* 0x00000000730972ca */ /* 0x000fdc00000e0000 */
[----:B------:R-:W3:Y:S01]  /*0fb0*/  LDCU UR9, c[0x0][UR9+0x2b0] ;  /* 0x00005600090977ac */ /* 0x000ee20008000800 */
[----:B------:R-:W-:Y:S01]  /*0fc0*/  UISETP.NE.AND UP2, UPT, UR7, 0x2, UPT ;  /* 0x000000020700788c */ /* 0x000fe2000bf45270 */
[----:B------:R-:W2:Y:S01]  /*0fd0*/  LDC R11, c[0x0][0xb24] ;  /* 0x0002c900ff0b7b82 */ /* 0x000ea20000000800 */
[----:B------:R-:W-:-:S05]  /*0fe0*/  CS2R.32 R2, SR_CgaSize ;  /* 0x0000000000027805 */ /* 0x000fca0000008a00 */
[----:B------:R-:W-:-:S06]  /*0ff0*/  IMAD R2, R2, -0xa0, RZ ;  /* 0xffffff6002027824 */ /* 0x000fcc00078e02ff */
[----:B------:R-:W3:Y:S08]  /*1000*/  LDC R2, c[0x0][R2+0x2a0] ;  /* 0x0000a80002027b82 */ /* 0x000ef00000000800 */
[----:B------:R-:W3:Y:S01]  /*1010*/  LDC R65, c[0x0][0xb24] ;  /* 0x0002c900ff417b82 */ /* 0x000ee20000000800 */
[----:B-1----:R-:W-:-:S07]  /*1020*/  I2FP.F32.U32 R114, R23 ;  /* 0x0000001700727245 */ /* 0x002fce0000201000 */
[----:B------:R-:W1:Y:S01]  /*1030*/  S2UR UR36, SR_CTAID.Z ;  /* 0x00000000002479c3 */ /* 0x000e620000002700 */
[----:B--2---:R-:W-:Y:S01]  /*1040*/  ISETP.GE.AND P0, PT, R11, 0x1, PT ;  /* 0x000000010b00780c */ /* 0x004fe20003f06270 */
[----:B----4-:R-:W-:Y:S01]  /*1050*/  IMAD.MOV.U32 R22, RZ, RZ, R9 ;  /* 0x000000ffff167224 */ /* 0x010fe200078e0009 */
[----:B------:R-:W-:Y:S01]  /*1060*/  I2FP.F32.U32 R115, R9 ;  /* 0x0000000900737245 */ /* 0x000fe20000201000 */
[----:B------:R-:W-:Y:S01]  /*1070*/  FMUL R114, R114, UR8 ;  /* 0x0000000872727c20 */ /* 0x000fe20008400000 */
[----:B------:R-:W2:Y:S03]  /*1080*/  LDCU UR8, c[0x0][0xb30] ;  /* 0x00016600ff0877ac */ /* 0x000ea60008000800 */
[----:B---3--:R-:W-:Y:S02]  /*1090*/  FMUL R115, R115, UR9 ;  /* 0x0000000973737c20 */ /* 0x008fe40008400000 */
[----:B------:R-:W3:Y:S08]  /*10a0*/  F2I.U32.TRUNC.NTZ R114, R114 ;  /* 0x0000007200727305 */ /* 0x000ef0000020f000 */
[----:B------:R-:W4:Y:S01]  /*10b0*/  F2I.U32.TRUNC.NTZ R115, R115 ;  /* 0x0000007300737305 */ /* 0x000f22000020f000 */
[----:B--2---:R-:W-:Y:S01]  /*10c0*/  UISETP.NE.AND UP3, UPT, UR8, 0x1, UPT ;  /* 0x000000010800788c */ /* 0x004fe2000bf65270 */
[----:B---3--:R-:W-:-:S05]  /*10d0*/  IADD3 R114, PT, PT, -R114, RZ, RZ ;  /* 0x000000ff72727210 */ /* 0x008fca0007ffe1ff */
[----:B------:R-:W-:Y:S01]  /*10e0*/  IMAD R114, R0, R114, R23 ;  /* 0x0000007200727224 */ /* 0x000fe200078e0217 */
[----:B------:R-:W-:Y:S01]  /*10f0*/  PRMT R0, RZ, 0x7610, R0 ;  /* 0x00007610ff007816 */ /* 0x000fe20000000000 */
[----:B----4-:R-:W-:-:S04]  /*1100*/  IMAD.MOV R115, RZ, RZ, -R115 ;  /* 0x000000ffff737224 */ /* 0x010fc800078e0a73 */
[----:B------:R-:W-:Y:S01]  /*1110*/  IMAD R115, R2, R115, R9 ;  /* 0x0000007302737224 */ /* 0x000fe200078e0209 */
[----:B-1----:R-:W-:Y:S06]  /*1120*/  BRA.U UP4, `(.L_x_18) ;  /* 0x0000000104247547 */ /* 0x002fec000b800000 */
[----:B------:R-:W-:Y:S01]  /*1130*/  ISETP.NE.AND P1, PT, R114, RZ, PT ;  /* 0x000000ff7200720c */ /* 0x000fe20003f25270 */
[----:B------:R-:W-:Y:S01]  /*1140*/  IMAD.MOV.U32 R0, RZ, RZ, 0x3 ;  /* 0x00000003ff007424 */ /* 0x000fe200078e00ff */
[C---:B------:R-:W-:Y:S02]  /*1150*/  LOP3.LUT R2, R115.reuse, 0xfffffffe, RZ, 0xc0, !PT ;  /* 0xfffffffe73027812 */ /* 0x040fe400078ec0ff */
[----:B------:R-:W-:Y:S02]  /*1160*/  ISETP.LT.U32.OR P1, PT, R115, 0x2, !P1 ;  /* 0x000000027300780c */ /* 0x000fe40004f21470 */
[----:B------:R-:W-:Y:S02]  /*1170*/  SHF.L.U32 R0, R0, R2, RZ ;  /* 0x0000000200007219 */ /* 0x000fe400000006ff */
[----:B------:R-:W-:Y:S02]  /*1180*/  SEL R4, RZ, 0x1, !P1 ;  /* 0x00000001ff047807 */ /* 0x000fe40004800000 */
[----:B------:R-:W-:-:S05]  /*1190*/  SEL R3, RZ, 0x2, !P1 ;  /* 0x00000002ff037807 */ /* 0x000fca0004800000 */
[----:B------:R-:W-:-:S05]  /*11a0*/  IMAD.IADD R3, R4, 0x1, R3 ;  /* 0x0000000104037824 */ /* 0x000fca00078e0203 */
[----:B------:R-:W-:Y:S02]  /*11b0*/  PRMT R8, R3, 0x7610, R8 ;  /* 0x0000761003087816 */ /* 0x000fe40000000008 */
.L_x_18:
[----:B------:R-:W-:Y:S05]  /*11c0*/  @!P0 BRA `(.L_x_19) ;  /* 0x0000000000b88947 */ /* 0x000fea0003800000 */
[----:B------:R-:W1:Y:S01]  /*11d0*/  LDC.64 R4, c[0x0][0xb18] ;  /* 0x0002c600ff047b82 */ /* 0x000e620000000a00 */
[----:B------:R-:W-:-:S07]  /*11e0*/  ISETP.NE.AND P0, PT, R11, 0x1, PT ;  /* 0x000000010b00780c */ /* 0x000fce0003f05270 */
[----:B------:R-:W2:Y:S08]  /*11f0*/  LDC R22, c[0x0][0xb0c] ;  /* 0x0002c300ff167b82 */ /* 0x000eb00000000800 */
[----:B------:R-:W3:Y:S08]  /*1200*/  LDC R14, c[0x0][0x370] ;  /* 0x0000dc00ff0e7b82 */ /* 0x000ef00000000800 */
[----:B------:R-:W4:Y:S01]  /*1210*/  LDC R13, c[0x0][0x374] ;  /* 0x0000dd00ff0d7b82 */ /* 0x000f220000000800 */
[----:B-1----:R-:W-:-:S07]  /*1220*/  ISETP.NE.AND P1, PT, R4, 0x1, PT ;  /* 0x000000010400780c */ /* 0x002fce0003f25270 */
[----:B------:R-:W3:Y:S01]  /*1230*/  LDC.64 R6, c[0x0][0xb10] ;  /* 0x0002c400ff067b82 */ /* 0x000ee20000000a00 */
[----:B--2---:R-:W-:-:S07]  /*1240*/  ISETP.NE.AND P2, PT, R22, 0x1, PT ;  /* 0x000000011600780c */ /* 0x004fce0003f45270 */
[----:B------:R-:W1:Y:S08]  /*1250*/  LDC R12, c[0x0][0xb20] ;  /* 0x0002c800ff0c7b82 */ /* 0x000e700000000800 */
[----:B------:R-:W2:Y:S01]  /*1260*/  LDC.64 R2, c[0x0][0xb28] ;  /* 0x0002ca00ff027b82 */ /* 0x000ea20000000a00 */
[----:B----4-:R-:W-:-:S04]  /*1270*/  IMAD.HI.U32 R15, R13, R5, RZ ;  /* 0x000000050d0f7227 */ /* 0x010fc800078e00ff */
[----:B------:R-:W-:-:S04]  /*1280*/  IMAD.HI.U32 R5, R23, R5, RZ ;  /* 0x0000000517057227 */ /* 0x000fc800078e00ff */
[----:B---3--:R-:W-:-:S05]  /*1290*/  IMAD.HI.U32 R16, R14, R6, RZ ;  /* 0x000000060e107227 */ /* 0x008fca00078e00ff */
[-C--:B------:R-:W-:Y:S01]  /*12a0*/  @P2 SHF.R.U32.HI R14, RZ, R7.reuse, R16 ;  /* 0x00000007ff0e2219 */ /* 0x080fe20000011610 */
[----:B------:R-:W-:Y:S01]  /*12b0*/  IMAD.HI.U32 R16, R9, R6, RZ ;  /* 0x0000000609107227 */ /* 0x000fe200078e00ff */
[-C--:B-1----:R-:W-:Y:S02]  /*12c0*/  @P1 SHF.R.U32.HI R13, RZ, R12.reuse, R15 ;  /* 0x0000000cff0d1219 */ /* 0x082fe4000001160f */
[----:B------:R-:W-:Y:S02]  /*12d0*/  SHF.R.U32.HI R5, RZ, R12, R5 ;  /* 0x0000000cff057219 */ /* 0x000fe40000011605 */
[----:B------:R-:W-:Y:S02]  /*12e0*/  SHF.R.U32.HI R16, RZ, R7, R16 ;  /* 0x00000007ff107219 */ /* 0x000fe40000011610 */
[----:B------:R-:W-:Y:S01]  /*12f0*/  SEL R5, R23, R5, !P1 ;  /* 0x0000000517057207 */ /* 0x000fe20004800000 */
[----:B--2---:R-:W-:Y:S01]  /*1300*/  IMAD.HI.U32 R15, R13, R2, RZ ;  /* 0x000000020d0f7227 */ /* 0x004fe200078e00ff */
[----:B------:R-:W-:-:S03]  /*1310*/  SEL R16, R9, R16, !P2 ;  /* 0x0000001009107207 */ /* 0x000fc60005000000 */
[----:B------:R-:W-:Y:S01]  /*1320*/  IMAD.HI.U32 R6, R14, R2, RZ ;  /* 0x000000020e067227 */ /* 0x000fe200078e00ff */
[----:B------:R-:W-:-:S04]  /*1330*/  @P0 SHF.R.U32.HI R13, RZ, R3, R15 ;  /* 0x00000003ff0d0219 */ /* 0x000fc8000001160f */
[----:B------:R-:W-:Y:S01]  /*1340*/  @P0 SHF.R.U32.HI R14, RZ, R3, R6 ;  /* 0x00000003ff0e0219 */ /* 0x000fe20000011606 */
[----:B------:R-:W-:-:S04]  /*1350*/  IMAD R13, R13, R11, RZ ;  /* 0x0000000b0d0d7224 */ /* 0x000fc800078e02ff */
[----:B------:R-:W-:Y:S01]  /*1360*/  IMAD R6, R14, R11, RZ ;  /* 0x0000000b0e067224 */ /* 0x000fe200078e02ff */
[----:B------:R-:W-:-:S04]  /*1370*/  ISETP.GE.AND P1, PT, R5, R13, PT ;  /* 0x0000000d0500720c */ /* 0x000fc80003f26270 */
[----:B------:R-:W-:Y:S01]  /*1380*/  ISETP.GE.OR P1, PT, R16, R6, P1 ;  /* 0x000000061000720c */ /* 0x000fe20000f26670 */
[----:B------:R-:W-:-:S05]  /*1390*/  IMAD.HI.U32 R6, R5, R2, RZ ;  /* 0x0000000205067227 */ /* 0x000fca00078e00ff */
[----:B------:R-:W-:-:S04]  /*13a0*/  SHF.R.U32.HI R6, RZ, R3, R6 ;  /* 0x00000003ff067219 */ /* 0x000fc80000011606 */
[----:B------:R-:W-:-:S03]  /*13b0*/  SEL R6, R5, R6, !P0 ;  /* 0x0000000605067207 */ /* 0x000fc60004000000 */
[----:B------:R-:W-:Y:S01]  /*13c0*/  @!P1 IMAD.HI.U32 R7, R16, R2, RZ ;  /* 0x0000000210079227 */ /* 0x000fe200078e00ff */
[----:B------:R-:W-:-:S04]  /*13d0*/  IADD3 R2, PT, PT, -R6, RZ, RZ ;  /* 0x000000ff06027210 */ /* 0x000fc80007ffe1ff */
[----:B------:R-:W-:Y:S01]  /*13e0*/  @!P1 SHF.R.U32.HI R3, RZ, R3, R7 ;  /* 0x00000003ff039219 */ /* 0x000fe20000011607 */
[----:B------:R-:W-:Y:S01]  /*13f0*/  IMAD R2, R11, R2, R5 ;  /* 0x000000020b027224 */ /* 0x000fe200078e0205 */
[----:B------:R-:W-:Y:S02]  /*1400*/  IADD3 R7, PT, PT, -R5, RZ, RZ ;  /* 0x000000ff05077210 */ /* 0x000fe40007ffe1ff */
[----:B------:R-:W-:-:S03]  /*1410*/  @!P1 SEL R3, R16, R3, !P0 ;  /* 0x0000000310039207 */ /* 0x000fc60004000000 */
[----:B------:R-:W-:Y:S02]  /*1420*/  IMAD R7, R4, R7, R23 ;  /* 0x0000000704077224 */ /* 0x000fe400078e0217 */
[--C-:B------:R-:W-:Y:S02]  /*1430*/  @!P1 IMAD.IADD R6, R6, 0x1, -R3.reuse ;  /* 0x0000000106069824 */ /* 0x100fe400078e0a03 */
[----:B------:R-:W-:Y:S01]  /*1440*/  @!P1 IMAD R3, R2, R14, R3 ;  /* 0x0000000e02039224 */ /* 0x000fe200078e0203 */
[----:B------:R-:W-:Y:S01]  /*1450*/  IADD3 R2, PT, PT, -R16, RZ, RZ ;  /* 0x000000ff10027210 */ /* 0x000fe20007ffe1ff */
[----:B------:R-:W-:Y:S02]  /*1460*/  @!P1 IMAD R5, R6, R11, R16 ;  /* 0x0000000b06059224 */ /* 0x000fe400078e0210 */
[----:B------:R-:W-:Y:S02]  /*1470*/  @!P1 IMAD.MOV.U32 R16, RZ, RZ, R3 ;  /* 0x000000ffff109224 */ /* 0x000fe400078e0003 */
[----:B------:R-:W-:-:S02]  /*1480*/  IMAD R2, R22, R2, R9 ;  /* 0x0000000216027224 */ /* 0x000fc400078e0209 */
[----:B------:R-:W-:Y:S02]  /*1490*/  IMAD R23, R5, R4, R7 ;  /* 0x0000000405177224 */ /* 0x000fe400078e0207 */
[----:B------:R-:W-:Y:S02]  /*14a0*/  IMAD R22, R16, R22, R2 ;  /* 0x0000001610167224 */ /* 0x000fe400078e0202 */
.L_x_19:
[----:B------:R-:W-:Y:S05]  /*14b0*/  BRA.U UP3, `(.L_x_20) ;  /* 0x0000000103407547 */ /* 0x000fea000b800000 */
[----:B------:R-:W1:Y:S08]  /*14c0*/  LDC.64 R4, c[0x0][0xb10] ;  /* 0x0002c400ff047b82 */ /* 0x000e700000000a00 */
[----:B------:R-:W2:Y:S08]  /*14d0*/  LDC.64 R2, c[0x0][0xb18] ;  /* 0x0002c600ff027b82 */ /* 0x000eb00000000a00 */
[----:B------:R-:W3:Y:S08]  /*14e0*/  LDC R6, c[0x0][0xb20] ;  /* 0x0002c800ff067b82 */ /* 0x000ef00000000800 */
[----:B------:R-:W4:Y:S01]  /*14f0*/  LDC R7, c[0x0][0xb0c] ;  /* 0x0002c300ff077b82 */ /* 0x000f220000000800 */
[----:B-1----:R-:W-:-:S05]  /*1500*/  IMAD.HI.U32 R4, R22, R4, RZ ;  /* 0x0000000416047227 */ /* 0x002fca00078e00ff */
[----:B------:R-:W-:Y:S01]  /*1510*/  SHF.R.U32.HI R4, RZ, R5, R4 ;  /* 0x00000005ff047219 */ /* 0x000fe20000011604 */
[----:B--2---:R-:W-:Y:S01]  /*1520*/  IMAD.HI.U32 R3, R23, R3, RZ ;  /* 0x0000000317037227 */ /* 0x004fe200078e00ff */
[----:B------:R-:W-:-:S04]  /*1530*/  ISETP.NE.AND P0, PT, R2, 0x1, PT ;  /* 0x000000010200780c */ /* 0x000fc80003f05270 */
[----:B---3--:R-:W-:-:S04]  /*1540*/  SHF.R.U32.HI R3, RZ, R6, R3 ;  /* 0x00000006ff037219 */ /* 0x008fc80000011603 */
[----:B------:R-:W-:Y:S02]  /*1550*/  SEL R3, R23, R3, !P0 ;  /* 0x0000000317037207 */ /* 0x000fe40004000000 */
[----:B----4-:R-:W-:-:S04]  /*1560*/  ISETP.NE.AND P1, PT, R7, 0x1, PT ;  /* 0x000000010700780c */ /* 0x010fc80003f25270 */
[----:B------:R-:W-:-:S05]  /*1570*/  SEL R5, R22, R4, !P1 ;  /* 0x0000000416057207 */ /* 0x000fca0004800000 */
[----:B------:R-:W-:Y:S02]  /*1580*/  IMAD.IADD R4, R3, 0x1, -R5 ;  /* 0x0000000103047824 */ /* 0x000fe400078e0a05 */
[----:B------:R-:W-:Y:S02]  /*1590*/  IMAD.IADD R3, R5, 0x1, -R3 ;  /* 0x0000000105037824 */ /* 0x000fe400078e0a03 */
[----:B------:R-:W-:Y:S02]  /*15a0*/  IMAD R22, R4, R7, R22 ;  /* 0x0000000704167224 */ /* 0x000fe400078e0216 */
[----:B------:R-:W-:Y:S02]  /*15b0*/  IMAD R23, R3, R2, R23 ;  /* 0x0000000203177224 */ /* 0x000fe400078e0217 */
.L_x_20:
[----:B------:R-:W-:Y:S05]  /*15c0*/  BRA.U !UP1, `(.L_x_21) ;  /* 0x00000001090c7547 */ /* 0x000fea000b800000 */
[----:B------:R-:W-:Y:S01]  /*15d0*/  UCGABAR_WAIT ;  /* 0x0000000000007dc7 */ /* 0x000fe20008000000 */
[----:B------:R-:W-:Y:S01]  /*15e0*/  CCTL.IVALL ;  /* 0x00000000ff00798f */ /* 0x000fe20002000000 */
[----:B------:R-:W-:Y:S05]  /*15f0*/  BRA `(.L_x_22) ;  /* 0x0000000000047947 */ /* 0x000fea0003800000 */
.L_x_21:
[----:B------:R-:W-:Y:S06]  /*1600*/  BAR.SYNC.DEFER_BLOCKING 0x0 ;  /* 0x0000000000007b1d */ /* 0x000fec0000010000 */
.L_x_22:
[----:B------:R-:W-:Y:S05]  /*1610*/  BRA.U UP2, `(.L_x_23) ;  /* 0x0000001502887547 */ /* 0x000fea000b800000 */
[----:B------:R-:W1:Y:S01]  /*1620*/  LDCU UR21, c[0x0][0x38c] ;  /* 0x00007180ff1577ac */ /* 0x000e620008000800 */
[----:B------:R-:W2:Y:S01]  /*1630*/  LDC R8, c[0x0][0x370] ;  /* 0x0000dc00ff087b82 */ /* 0x000ea20000000800 */
[C---:B------:R-:W-:Y:S02]  /*1640*/  IMAD.SHL.U32 R17, R9.reuse, 0x20, RZ ;  /* 0x0000002009117824 */ /* 0x040fe400078e00ff */
[----:B------:R-:W-:Y:S01]  /*1650*/  HFMA2 R15, -RZ, RZ, 0, 5.9604644775390625e-08 ;  /* 0x00000001ff0f7431 */ /* 0x000fe200000001ff */
[----:B------:R-:W-:Y:S01]  /*1660*/  UISETP.NE.AND UP1, UPT, UR7, URZ, UPT ;  /* 0x000000ff0700728c */ /* 0x000fe2000bf25270 */
[----:B------:R-:W-:Y:S01]  /*1670*/  ISETP.NE.AND P4, PT, R10, RZ, P5 ;  /* 0x000000ff0a00720c */ /* 0x000fe20002f85270 */
[----:B------:R-:W-:Y:S01]  /*1680*/  IMAD.SHL.U32 R16, R9, 0x80, RZ ;  /* 0x0000008009107824 */ /* 0x000fe200078e00ff */
[----:B------:R-:W-:Y:S01]  /*1690*/  CS2R R12, SRZ ;  /* 0x00000000000c7805 */ /* 0x000fe2000001ff00 */
[----:B------:R-:W-:Y:S01]  /*16a0*/  IMAD.MOV.U32 R14, RZ, RZ, RZ ;  /* 0x000000ffff0e7224 */ /* 0x000fe200078e00ff */
[----:B------:R-:W3:Y:S01]  /*16b0*/  LDC R0, c[0x0][0x374] ;  /* 0x0000dd00ff007b82 */ /* 0x000ee20000000800 */
[----:B------:R-:W-:Y:S01]  /*16c0*/  MOV R11, 0x1 ;  /* 0x00000001000b7802 */ /* 0x000fe20000000f00 */
[----:B------:R-:W4:Y:S01]  /*16d0*/  LDCU.64 UR24, c[0x0][0x348] ;  /* 0x00006900ff1877ac */ /* 0x000f220008000a00 */
[----:B------:R-:W-:Y:S01]  /*16e0*/  LOP3.LUT R17, R17, 0x20, RZ, 0xc0, !PT ;  /* 0x0000002011117812 */ /* 0x000fe200078ec0ff */
[----:B------:R-:W-:Y:S01]  /*16f0*/  USEL UR13, UR13, 0x2, UP1 ;  /* 0x000000020d0d7887 */ /* 0x000fe20008800000 */
[----:B------:R-:W-:Y:S01]  /*1700*/  UMOV UR14, URZ ;  /* 0x000000ff000e7c82 */ /* 0x000fe20008000000 */
[----:B-1----:R-:W-:-:S04]  /*1710*/  UIADD3 UR5, UPT, UPT, UR21, 0x3f, URZ ;  /* 0x0000003f15057890 */ /* 0x002fc8000fffe0ff */
[----:B------:R-:W-:-:S04]  /*1720*/  USHF.R.S32.HI UR23, URZ, 0x1f, UR5 ;  /* 0x0000001fff177899 */ /* 0x000fc80008011405 */
[----:B------:R-:W-:Y:S02]  /*1730*/  ULEA.HI UR23, UR23, UR5, URZ, 0x6 ;  /* 0x0000000517177291 */ /* 0x000fe4000f8f30ff */
[----:B------:R-:W-:Y:S02]  /*1740*/  UIADD3 UR5, UPT, UPT, UR21, -0x1, URZ ;  /* 0xffffffff15057890 */ /* 0x000fe4000fffe0ff */
[----:B------:R-:W-:Y:S02]  /*1750*/  USHF.R.S32.HI UR23, URZ, 0x6, UR23 ;  /* 0x00000006ff177899 */ /* 0x000fe40008011417 */
[----:B------:R-:W-:Y:S02]  /*1760*/  UISETP.GE.U32.AND UP2, UPT, UR5, -0x7f, UPT ;  /* 0xffffff810500788c */ /* 0x000fe4000bf46070 */
[----:B------:R-:W-:Y:S02]  /*1770*/  UISETP.LT.U32.AND UP0, UPT, UR23, 0xa, UPT ;  /* 0x0000000a1700788c */ /* 0x000fe4000bf01070 */
[----:B------:R-:W-:-:S02]  /*1780*/  UIADD3 UR21, UPT, UPT, UR21, 0x7e, URZ ;  /* 0x0000007e15157890 */ /* 0x000fc4000fffe0ff */
[----:B------:R-:W-:-:S04]  /*1790*/  USEL UR22, UR23, 0xa, UP0 ;  /* 0x0000000a17167887 */ /* 0x000fc80008000000 */
[----:B------:R-:W-:Y:S02]  /*17a0*/  UIADD3 UR7, UPT, UPT, UR22, -0x1, URZ ;  /* 0xffffffff16077890 */ /* 0x000fe4000fffe0ff */
[----:B------:R-:W-:Y:S02]  /*17b0*/  @UP2 UIADD3 UR7, UPT, UPT, UR22, URZ, URZ ;  /* 0x000000ff16072290 */ /* 0x000fe4000fffe0ff */
[----:B------:R-:W-:Y:S02]  /*17c0*/  UIADD3 UR15, UPT, UPT, UR23, -UR22, URZ ;  /* 0x80000016170f7290 */ /* 0x000fe4000fffe0ff */
[----:B------:R-:W-:Y:S02]  /*17d0*/  UIADD3 UR6, UPT, UPT, UR7, 0x1, URZ ;  /* 0x0000000107067890 */ /* 0x000fe4000fffe0ff */
[----:B--2-4-:R-:W-:-:S12]  /*17e0*/  UIADD3 UR7, UPT, UPT, -UR7, URZ, URZ ;  /* 0x000000ff07077290 */ /* 0x014fd8000fffe1ff */
.L_x_43:
[----:B------:R-:W-:Y:S01]  /*17f0*/  UISETP.NE.AND UP0, UPT, UR4, URZ, UPT ;  /* 0x000000ff0400728c */ /* 0x000fe2000bf05270 */
[----:B------:R-:W1:Y:S08]  /*1800*/  S2UR UR4, SR_CgaCtaId ;  /* 0x00000000000479c3 */ /* 0x000e700000008800 */
[----:B------:R-:W-:Y:S05]  /*1810*/  BRA.U UP0, `(.L_x_24) ;  /* 0x0000000100347547 */ /* 0x000fea000b800000 */
[----:B------:R-:W2:Y:S01]  /*1820*/  S2R R2, SR_CgaCtaId ;  /* 0x0000000000027919 */ /* 0x000ea20000008800 */
[----:B------:R-:W-:-:S04]  /*1830*/  MOV R3, 0x400 ;  /* 0x0000040000037802 */ /* 0x000fc80000000f00 */
[----:B--2---:R-:W-:Y:S02]  /*1840*/  LEA R2, R2, R3, 0x18 ;  /* 0x0000000302027211 */ /* 0x004fe400078ec0ff */
[----:B------:R-:W-:-:S03]  /*1850*/  SHF.L.U32 R3, R11, 0x1f, RZ ;  /* 0x0000001f0b037819 */ /* 0x000fc600000006ff */
[----:B------:R-:W-:-:S04]  /*1860*/  IMAD R2, R12, 0x8, R2 ;  /* 0x000000080c027824 */ /* 0x000fc800078e0202 */
[----:B------:R-:W2:Y:S02]  /*1870*/  SYNCS.PHASECHK.TRANS64.TRYWAIT P0, [R2+URZ+0x150], R3 ;  /* 0x00015003020075a7 */ /* 0x000ea400080011ff */
[----:B--2---:R-:W-:Y:S05]  /*1880*/  @!P0 BRA `(.L_x_25) ;  /* 0x0000008c00f88947 */ /* 0x004fea0003800000 */
.L_x_233:
[----:B------:R-:W-:Y:S01]  /*1890*/  VIADD R12, R12, 0x1 ;  /* 0x000000010c0c7836 */ /* 0x000fe20000000000 */
[----:B------:R2:W-:Y:S04]  /*18a0*/  SYNCS.ARRIVE.TRANS64.A1T0 RZ, [R2+URZ+0x140], RZ ;  /* 0x000140ff02ff79a7 */ /* 0x0005e800081000ff */
[----:B------:R-:W-:-:S04]  /*18b0*/  ISETP.NE.AND P0, PT, R12, 0x2, PT ;  /* 0x000000020c00780c */ /* 0x000fc80003f05270 */
[----:B------:R-:W-:Y:S02]  /*18c0*/  SEL R12, R12, RZ, P0 ;  /* 0x000000ff0c0c7207 */ /* 0x000fe40000000000 */
[----:B--2---:R-:W-:-:S04]  /*18d0*/  SEL R2, RZ, 0x1, P0 ;  /* 0x00000001ff027807 */ /* 0x004fc80000000000 */
[----:B------:R-:W-:-:S07]  /*18e0*/  LOP3.LUT R11, R11, R2, RZ, 0x3c, !PT ;  /* 0x000000020b0b7212 */ /* 0x000fce00078e3cff */
.L_x_24:
[----:B------:R-:W-:Y:S01]  /*18f0*/  UMOV UR5, 0x400 ;  /* 0x0000040000057882 */ /* 0x000fe20000000000 */
[----:B------:R-:W-:Y:S01]  /*1900*/  SHF.L.U32 R2, R15, 0x1f, RZ ;  /* 0x0000001f0f027819 */ /* 0x000fe200000006ff */
[----:B-1----:R-:W-:Y:S01]  /*1910*/  ULEA UR5, UR4, UR5, 0x18 ;  /* 0x0000000504057291 */ /* 0x002fe2000f8ec0ff */
[----:B------:R-:W-:Y:S01]  /*1920*/  R2UR UR35, R16 ;  /* 0x00000000102372ca */ /* 0x000fe200000e0000 */
[----:B------:R-:W-:Y:S01]  /*1930*/  UISETP.GE.U32.AND UP0, UPT, UR21, 0x7f, UPT ;  /* 0x0000007f1500788c */ /* 0x000fe2000bf06070 */
[----:B------:R-:W-:Y:S01]  /*1940*/  R2UR UR11, R17 ;  /* 0x00000000110b72ca */ /* 0x000fe200000e0000 */
[----:B------:R-:W-:Y:S01]  /*1950*/  ULEA UR8, UR14, UR5, 0x3 ;  /* 0x000000050e087291 */ /* 0x000fe2000f8e18ff */
[----:B------:R-:W-:-:S08]  /*1960*/  UMOV UR26, URZ ;  /* 0x000000ff001a7c82 */ /* 0x000fd00008000000 */
[----:B------:R1:W2:Y:S01]  /*1970*/  SYNCS.PHASECHK.TRANS64.TRYWAIT P0, [UR8+0x50], R2 ;  /* 0x00005002ff0075a7 */ /* 0x0002a20008001108 */
[----:B------:R-:W-:-:S13]  /*1980*/  R2UR UR8, R23 ;  /* 0x00000000170872ca */ /* 0x000fda00000e0000 */
[----:B------:R-:W-:Y:S01]  /*1990*/  ULEA UR11, UR8, UR11, 0x6 ;  /* 0x0000000b080b7291 */ /* 0x000fe2000f8e30ff */
[----:B-1----:R-:W-:-:S05]  /*19a0*/  LEA.HI R2, R22, R22, RZ, 0x1 ;  /* 0x0000001616027211 */ /* 0x002fca00078f08ff */
[----:B------:R-:W-:-:S05]  /*19b0*/  IMAD.SHL.U32 R2, R2, 0x80, RZ ;  /* 0x0000008002027824 */ /* 0x000fca00078e00ff */
[----:B------:R-:W-:-:S04]  /*19c0*/  LOP3.LUT R2, R2, 0xffffff00, RZ, 0xc0, !PT ;  /* 0xffffff0002027812 */ /* 0x000fc800078ec0ff */
[----:B------:R-:W-:-:S13]  /*19d0*/  R2UR UR9, R2 ;  /* 0x00000000020972ca */ /* 0x000fda00000e0000 */
[----:B------:R-:W-:Y:S01]  /*19e0*/  ULOP3.LUT UR35, UR9, 0x80, UR35, 0xf8, !UPT ;  /* 0x0000008009237892 */ /* 0x000fe2000f8ef823 */
[----:B------:R-:W-:Y:S11]  /*19f0*/  BRA.U !UP0, `(.L_x_26) ;  /* 0x0000000108c07547 */ /* 0x000ff6000b800000 */
[----:B------:R-:W-:Y:S01]  /*1a00*/  UMOV UR16, UR7 ;  /* 0x0000000700107c82 */ /* 0x000fe20008000000 */
[----:B------:R-:W-:Y:S01]  /*1a10*/  UMOV UR17, UR14 ;  /* 0x0000000e00117c82 */ /* 0x000fe20008000000 */
[----:B------:R-:W-:-:S05]  /*1a20*/  UMOV UR34, URZ ;  /* 0x000000ff00227c82 */ /* 0x000fca0008000000 */
.L_x_32:
[----:B------:R-:W-:Y:S01]  /*1a30*/  ULEA UR33, UR17, UR5, 0x3 ;  /* 0x0000000511217291 */ /* 0x000fe2000f8e18ff */
[----:B------:R-:W-:Y:S01]  /*1a40*/  @P5 MOV R3, 0xa000 ;  /* 0x0000a00000035802 */ /* 0x000fe20000000f00 */
[----:B-12-4-:R-:W-:Y:S10]  /*1a50*/  @P0 BRA `(.L_x_27) ;  /* 0x00000000000c0947 */ /* 0x016ff40003800000 */
[----:B------:R-:W-:-:S04]  /*1a60*/  SHF.L.U32 R4, R15, 0x1f, RZ ;  /* 0x0000001f0f047819 */ /* 0x000fc800000006ff */
[----:B------:R-:W1:Y:S02]  /*1a70*/  SYNCS.PHASECHK.TRANS64.TRYWAIT P0, [UR33+0x50], R4 ;  /* 0x00005004ff0075a7 */ /* 0x000e640008001121 */
[----:B-1----:R-:W-:Y:S05]  /*1a80*/  @!P0 BRA `(.L_x_28) ;  /* 0x0000008c008c8947 */ /* 0x002fea0003800000 */
.L_x_27:
[----:B------:R2:W-:Y:S01]  /*1a90*/  @P5 SYNCS.ARRIVE.TRANS64 RZ, [UR33], R3 ;  /* 0x00000003ffff59a7 */ /* 0x0005e20008000021 */
[----:B------:R-:W-:Y:S02]  /*1aa0*/  ULOP3.LUT UR8, UR13, 0x2, URZ, 0xfc, !UPT ;  /* 0x000000020d087892 */ /* 0x000fe4000f8efcff */
[----:B------:R-:W-:Y:S02]  /*1ab0*/  UIADD3 UR16, UPT, UPT, UR16, 0x1, URZ ;  /* 0x0000000110107890 */ /* 0x000fe4000fffe0ff */
[----:B------:R-:W-:Y:S02]  /*1ac0*/  UISETP.NE.AND UP0, UPT, UR8, 0x2, UPT ;  /* 0x000000020800788c */ /* 0x000fe4000bf05270 */
[----:B------:R-:W-:-:S07]  /*1ad0*/  UISETP.NE.AND UP2, UPT, UR16, 0x1, UPT ;  /* 0x000000011000788c */ /* 0x000fce000bf45270 */
[----:B------:R-:W-:Y:S05]  /*1ae0*/  BRA.U UP0, `(.L_x_29) ;  /* 0x0000000100047547 */ /* 0x000fea000b800000 */
[----:B------:R-:W-:Y:S05]  /*1af0*/  BPT.TRAP 0x1 ;  /* 0x000000040000795c */ /* 0x000fea0000300000 */
.L_x_29:
[----:B------:R-:W-:Y:S04]  /*1b00*/  BSSY.RECONVERGENT B0, `(.L_x_30) ;  /* 0x0000003000007945 */ /* 0x000fe80003800200 */
[----:B------:R-:W-:Y:S05]  /*1b10*/  @!P4 BRA `(.L_x_31) ;  /* 0x000000000004c947 */ /* 0x000fea0003800000 */
[----:B------:R-:W-:Y:S05]  /*1b20*/  BPT.TRAP 0x1 ;  /* 0x000000040000795c */ /* 0x000fea0000300000 */
.L_x_31:
[----:B------:R-:W-:Y:S05]  /*1b30*/  BSYNC.RECONVERGENT B0 ;  /* 0x0000000000007941 */ /* 0x000fea0003800200 */
.L_x_30:
[----:B------:R-:W-:Y:S02]  /*1b40*/  UIADD3 UR14, UPT, UPT, UR17, 0x1, URZ ;  /* 0x00000001110e7890 */ /* 0x000fe4000fffe0ff */
[----:B------:R-:W-:Y:S02]  /*1b50*/  ULEA UR32, UR17, UR5, 0xe ;  /* 0x0000000511207291 */ /* 0x000fe4000f8e70ff */
[----:B------:R-:W-:Y:S02]  /*1b60*/  UISETP.NE.AND UP0, UPT, UR14, 0xa, UPT ;  /* 0x0000000a0e00788c */ /* 0x000fe4000bf05270 */
[----:B------:R-:W-:Y:S02]  /*1b70*/  UIADD3 UR30, UP1, UPT, UR24, 0x80, URZ ;  /* 0x00000080181e7890 */ /* 0x000fe4000ff3e0ff */
[----:B------:R-:W-:Y:S02]  /*1b80*/  USEL UR9, URZ, 0x1, UP0 ;  /* 0x00000001ff097887 */ /* 0x000fe40008000000 */
[----:B------:R-:W-:-:S02]  /*1b90*/  USEL UR14, UR14, URZ, UP0 ;  /* 0x000000ff0e0e7287 */ /* 0x000fc40008000000 */
[----:B------:R-:W-:Y:S02]  /*1ba0*/  UIADD3 UR28, UP0, UPT, UR24, 0x180, URZ ;  /* 0x00000180181c7890 */ /* 0x000fe4000ff1e0ff */
[----:B------:R-:W-:Y:S01]  /*1bb0*/  ULEA UR8, UR14, UR5, 0x3 ;  /* 0x000000050e087291 */ /* 0x000fe2000f8e18ff */
[----:B------:R-:W-:Y:S01]  /*1bc0*/  LOP3.LUT R15, R15, UR9, RZ, 0x3c, !PT ;  /* 0x000000090f0f7c12 */ /* 0x000fe2000f8e3cff */
[----:B------:R-:W-:Y:S02]  /*1bd0*/  ULOP3.LUT UR33, UR33, 0xfefffff8, URZ, 0xc0, !UPT ;  /* 0xfefffff821217892 */ /* 0x000fe4000f8ec0ff */
[----:B------:R-:W-:Y:S01]  /*1be0*/  UIADD3.X UR31, UPT, UPT, URZ, UR25, URZ, UP1, !UPT ;  /* 0x00000019ff1f7290 */ /* 0x000fe20008ffe4ff */
[----:B-1----:R-:W-:Y:S01]  /*1bf0*/  SHF.L.U32 R2, R15, 0x1f, RZ ;  /* 0x0000001f0f027819 */ /* 0x002fe200000006ff */
[----:B------:R-:W-:Y:S02]  /*1c00*/  UIADD3 UR32, UPT, UPT, UR32, 0x6400, URZ ;  /* 0x0000640020207890 */ /* 0x000fe4000fffe0ff */
[----:B------:R-:W-:Y:S01]  /*1c10*/  UIADD3.X UR29, UPT, UPT, URZ, UR25, URZ, UP0, !UPT ;  /* 0x00000019ff1d7290 */ /* 0x000fe200087fe4ff */
[----:B------:R1:W4:Y:S01]  /*1c20*/  SYNCS.PHASECHK.TRANS64.TRYWAIT P0, [UR8+0x50], R2 ;  /* 0x00005002ff0075a7 */ /* 0x0003220008001108 */
[----:B------:R-:W-:Y:S01]  /*1c30*/  ULEA UR8, UR17, UR5, 0xc ;  /* 0x0000000511087291 */ /* 0x000fe2000f8e60ff */
[----:B------:R-:W-:Y:S01]  /*1c40*/  UMOV UR18, 0x0 ;  /* 0x0000000000127882 */ /* 0x000fe20000000000 */
[----:B------:R-:W-:-:S02]  /*1c50*/  UMOV UR19, 0x10000000 ;  /* 0x1000000000137882 */ /* 0x000fc40000000000 */
[----:B------:R-:W-:Y:S01]  /*1c60*/  UIADD3 UR8, UPT, UPT, UR8, 0x2e400, URZ ;  /* 0x0002e40008087890 */ /* 0x000fe2000fffe0ff */
[----:B------:R2:W-:Y:S01]  /*1c70*/  UTMALDG.3D.2CTA [UR32], [UR30], desc[UR18] ;  /* 0x000012201e0075b4 */ /* 0x0005e20008211000 */
[----:B------:R-:W-:Y:S01]  /*1c80*/  UMOV UR10, UR34 ;  /* 0x00000022000a7c82 */ /* 0x000fe20008000000 */
[----:B------:R-:W-:Y:S01]  /*1c90*/  UMOV UR12, UR36 ;  /* 0x00000024000c7c82 */ /* 0x000fe20008000000 */
[----:B------:R-:W-:Y:S01]  /*1ca0*/  UMOV UR9, UR33 ;  /* 0x0000002100097c82 */ /* 0x000fe20008000000 */
[----:B------:R-:W-:Y:S01]  /*1cb0*/  UMOV UR26, UR6 ;  /* 0x00000006001a7c82 */ /* 0x000fe20008000000 */
[----:B------:R-:W-:-:S03]  /*1cc0*/  UMOV UR17, UR14 ;  /* 0x0000000e00117c82 */ /* 0x000fc60008000000 */
[----:B------:R1:W-:Y:S01]  /*1cd0*/  UTMALDG.3D.2CTA [UR8], [UR28], desc[UR18] ;  /* 0x000012081c0075b4 */ /* 0x0003e20008211000 */
[----:B--2---:R-:W-:Y:S01]  /*1ce0*/  UIADD3 UR34, UPT, UPT, UR34, 0x40, URZ ;  /* 0x0000004022227890 */ /* 0x004fe2000fffe0ff */
[----:B------:R-:W-:Y:S11]  /*1cf0*/  BRA.U UP2, `(.L_x_32) ;  /* 0xfffffffd024c7547 */ /* 0x000ff6000b83ffff */
.L_x_26:
[----:B--2-4-:R-:W-:Y:S01]  /*1d00*/  PLOP3.LUT P0, PT, PT, PT, UP5, 0x80, 0x8 ;  /* 0x000000000008781c */ /* 0x014fe20003f0f058 */
[----:B-1----:R-:W-:Y:S01]  /*1d10*/  ULEA UR8, UR14, UR5, 0x3 ;  /* 0x000000050e087291 */ /* 0x002fe2000f8e18ff */
[----:B------:R-:W-:Y:S01]  /*1d20*/  SHF.L.U32 R2, R15, 0x1f, RZ ;  /* 0x0000001f0f027819 */ /* 0x000fe200000006ff */
[----:B------:R-:W-:-:S10]  /*1d30*/  UISETP.GT.AND UP0, UPT, UR23, UR22, UPT ;  /* 0x000000161700728c */ /* 0x000fd4000bf04270 */
[----:B------:R-:W-:Y:S01]  /*1d40*/  @!P0 SYNCS.ARRIVE.TRANS64.A1T0 RZ, [UR5+0xd8], RZ ;  /* 0x0000d8ffffff89a7 */ /* 0x000fe20008100005 */
[----:B------:R1:W2:Y:S01]  /*1d50*/  SYNCS.PHASECHK.TRANS64.TRYWAIT P0, [UR8+0x50], R2 ;  /* 0x00005002ff0075a7 */ /* 0x0002a20008001108 */
[----:B------:R-:W-:Y:S05]  /*1d60*/  BRA.U !UP0, `(.L_x_33) ;  /* 0x0000000108c07547 */ /* 0x000fea000b800000 */
[----:B------:R-:W-:Y:S01]  /*1d70*/  UIADD3 UR27, UPT, UPT, UR15, UR26, URZ ;  /* 0x0000001a0f1b7290 */ /* 0x000fe2000fffe0ff */
[----:B------:R-:W-:-:S11]  /*1d80*/  UMOV UR34, UR14 ;  /* 0x0000000e00227c82 */ /* 0x000fd60008000000 */
.L_x_39:
[----:B------:R-:W-:Y:S01]  /*1d90*/  ULEA UR17, UR34, UR5, 0x3 ;  /* 0x0000000522117291 */ /* 0x000fe2000f8e18ff */
[----:B--2---:R-:W-:Y:S01]  /*1da0*/  @P5 MOV R3, 0xa000 ;  /* 0x0000a00000035802 */ /* 0x004fe20000000f00 */
[----:B-12---:R-:W-:Y:S10]  /*1db0*/  @P0 BRA `(.L_x_34) ;  /* 0x00000000000c0947 */ /* 0x006ff40003800000 */
[----:B------:R-:W-:-:S04]  /*1dc0*/  SHF.L.U32 R4, R15, 0x1f, RZ ;  /* 0x0000001f0f047819 */ /* 0x000fc800000006ff */
[----:B------:R-:W2:Y:S02]  /*1dd0*/  SYNCS.PHASECHK.TRANS64.TRYWAIT P0, [UR17+0x50], R4 ;  /* 0x00005004ff0075a7 */ /* 0x000ea40008001111 */
[----:B--2---:R-:W-:Y:S05]  /*1de0*/  @!P0 BRA `(.L_x_35) ;  /* 0x0000008800cc8947 */ /* 0x004fea0003800000 */
.L_x_34:
[----:B------:R2:W-:Y:S01]  /*1df0*/  @P5 SYNCS.ARRIVE.TRANS64 RZ, [UR17], R3 ;  /* 0x00000003ffff59a7 */ /* 0x0005e20008000011 */
[----:B------:R-:W-:-:S04]  /*1e00*/  ULOP3.LUT UR8, UR13, 0x2, URZ, 0xfc, !UPT ;  /* 0x000000020d087892 */ /* 0x000fc8000f8efcff */
[----:B------:R-:W-:-:S09]  /*1e10*/  UISETP.NE.AND UP0, UPT, UR8, 0x2, UPT ;  /* 0x000000020800788c */ /* 0x000fd2000bf05270 */
[----:B------:R-:W-:Y:S05]  /*1e20*/  BRA.U UP0, `(.L_x_36) ;  /* 0x0000000100047547 */ /* 0x000fea000b800000 */
[----:B------:R-:W-:Y:S05]  /*1e30*/  BPT.TRAP 0x1 ;  /* 0x000000040000795c */ /* 0x000fea0000300000 */
.L_x_36:
[----:B------:R-:W-:Y:S04]  /*1e40*/  BSSY.RECONVERGENT B0, `(.L_x_37) ;  /* 0x0000003000007945 */ /* 0x000fe80003800200 */
[----:B------:R-:W-:Y:S05]  /*1e50*/  @!P4 BRA `(.L_x_38) ;  /* 0x000000000004c947 */ /* 0x000fea0003800000 */
[----:B------:R-:W-:Y:S05]  /*1e60*/  BPT.TRAP 0x1 ;  /* 0x000000040000795c */ /* 0x000fea0000300000 */
.L_x_38:
[----:B------:R-:W-:Y:S05]  /*1e70*/  BSYNC.RECONVERGENT B0 ;  /* 0x0000000000007941 */ /* 0x000fea0003800200 */
.L_x_37:
        /* <DEDUP_REMOVED lines=9> */
[----:B------:R-:W-:Y:S02]  /*1f10*/  USHF.L.U32 UR18, UR26, 0x6, URZ ;  /* 0x000000061a127899 */ /* 0x000fe400080006ff */
[----:B------:R-:W-:Y:S01]  /*1f20*/  ULOP3.LUT UR17, UR17, 0xfefffff8, URZ, 0xc0, !UPT ;  /* 0xfefffff811117892 */ /* 0x000fe2000f8ec0ff */
[----:B-1----:R-:W-:Y:S01]  /*1f30*/  SHF.L.U32 R2, R15, 0x1f, RZ ;  /* 0x0000001f0f027819 */ /* 0x002fe200000006ff */
[----:B------:R-:W-:Y:S02]  /*1f40*/  UIADD3 UR16, UPT, UPT, UR16, 0x6400, URZ ;  /* 0x0000640010107890 */ /* 0x000fe4000fffe0ff */
[----:B------:R-:W-:Y:S01]  /*1f50*/  UIADD3.X UR33, UPT, UPT, URZ, UR25, URZ, UP1, !UPT ;  /* 0x00000019ff217290 */ /* 0x000fe20008ffe4ff */
[----:B------:R4:W1:Y:S01]  /*1f60*/  SYNCS.PHASECHK.TRANS64.TRYWAIT P0, [UR8+0x50], R2 ;  /* 0x00005002ff0075a7 */ /* 0x0008620008001108 */
[----:B------:R-:W-:-:S02]  /*1f70*/  ULEA UR8, UR34, UR5, 0xc ;  /* 0x0000000522087291 */ /* 0x000fc4000f8e60ff */
[----:B------:R-:W-:Y:S02]  /*1f80*/  UIADD3.X UR31, UPT, UPT, URZ, UR25, URZ, UP0, !UPT ;  /* 0x00000019ff1f7290 */ /* 0x000fe400087fe4ff */
[----:B------:R-:W-:Y:S01]  /*1f90*/  UIADD3 UR8, UPT, UPT, UR8, 0x2e400, URZ ;  /* 0x0002e40008087890 */ /* 0x000fe2000fffe0ff */
[----:B------:R-:W-:Y:S01]  /*1fa0*/  UMOV UR28, 0x0 ;  /* 0x00000000001c7882 */ /* 0x000fe20000000000 */
[----:B------:R-:W-:Y:S01]  /*1fb0*/  UMOV UR29, 0x10000000 ;  /* 0x10000000001d7882 */ /* 0x000fe20000000000 */
[----:B------:R-:W-:Y:S01]  /*1fc0*/  UMOV UR19, UR35 ;  /* 0x0000002300137c82 */ /* 0x000fe20008000000 */
[----:B------:R-:W-:Y:S01]  /*1fd0*/  UMOV UR20, UR36 ;  /* 0x0000002400147c82 */ /* 0x000fe20008000000 */
[----:B------:R-:W-:Y:S01]  /*1fe0*/  UMOV UR12, UR36 ;  /* 0x00000024000c7c82 */ /* 0x000fe20008000000 */
[----:B------:R-:W-:Y:S01]  /*1ff0*/  UMOV UR9, UR17 ;  /* 0x0000001100097c82 */ /* 0x000fe20008000000 */
[----:B------:R-:W-:Y:S01]  /*2000*/  UMOV UR10, UR18 ;  /* 0x00000012000a7c82 */ /* 0x000fe20008000000 */
[----:B------:R4:W-:Y:S01]  /*2010*/  UTMALDG.3D.2CTA [UR16], [UR32], desc[UR28] ;  /* 0x00001c10200075b4 */ /* 0x0009e20008211000 */
[----:B------:R-:W-:Y:S01]  /*2020*/  UIADD3 UR26, UPT, UPT, UR26, 0x1, URZ ;  /* 0x000000011a1a7890 */ /* 0x000fe2000fffe0ff */
[----:B------:R-:W-:-:S03]  /*2030*/  UMOV UR34, UR14 ;  /* 0x0000000e00227c82 */ /* 0x000fc60008000000 */
[----:B------:R-:W-:Y:S01]  /*2040*/  UISETP.NE.AND UP0, UPT, UR26, UR27, UPT ;  /* 0x0000001b1a00728c */ /* 0x000fe2000bf05270 */
[----:B------:R4:W-:Y:S08]  /*2050*/  UTMALDG.3D.2CTA [UR8], [UR30], desc[UR28] ;  /* 0x00001c081e0075b4 */ /* 0x0009f00008211000 */
[----:B----4-:R-:W-:Y:S05]  /*2060*/  BRA.U UP0, `(.L_x_39) ;  /* 0xfffffffd00487547 */ /* 0x010fea000b83ffff */
.L_x_33:
[C---:B-1----:R-:W-:Y:S01]  /*2070*/  LEA R2, R14.reuse, UR5, 0x3 ;  /* 0x000000050e027c11 */ /* 0x042fe2000f8e18ff */
[----:B------:R-:W-:Y:S01]  /*2080*/  NOP ;  /* 0x0000000000007918 */ /* 0x000fe20000000000 */
[----:B--2---:R-:W-:Y:S02]  /*2090*/  SHF.L.U32 R3, R13, 0x1f, RZ ;  /* 0x0000001f0d037819 */ /* 0x004fe400000006ff */
[----:B------:R-:W-:Y:S02]  /*20a0*/  LEA R4, R14, UR5, 0x4 ;  /* 0x000000050e047c11 */ /* 0x000fe4000f8e20ff */
[----:B------:R-:W1:Y:S02]  /*20b0*/  SYNCS.PHASECHK.TRANS64.TRYWAIT P0, [R2+URZ+0xe0], R3 ;  /* 0x0000e003020075a7 */ /* 0x000e6400080011ff */
[----:B-1----:R-:W-:Y:S05]  /*20c0*/  @!P0 BRA `(.L_x_40) ;  /* 0x00000088002c8947 */ /* 0x002fea0003800000 */
.L_x_236:
[----:B------:R-:W2:Y:S01]  /*20d0*/  LDS.128 R4, [R4+0x170] ;  /* 0x0001700004047984 */ /* 0x000ea20000000c00 */
[----:B------:R-:W-:Y:S01]  /*20e0*/  ISETP.GE.AND P0, PT, R65, 0x1, PT ;  /* 0x000000014100780c */ /* 0x000fe20003f06270 */
[----:B-1----:R-:W-:Y:S01]  /*20f0*/  VIADD R2, R2, 0xf0 ;  /* 0x000000f002027836 */ /* 0x002fe20000000000 */
[----:B------:R-:W-:Y:S01]  /*2100*/  @!PT LDS RZ, [RZ] ;  /* 0x00000000fffff984 */ /* 0x000fe20000000800 */
[----:B------:R-:W-:Y:S01]  /*2110*/  @!PT LDS RZ, [RZ] ;  /* 0x00000000fffff984 */ /* 0x000fe20000000800 */
[----:B------:R-:W-:Y:S01]  /*2120*/  @!PT LDS RZ, [RZ] ;  /* 0x00000000fffff984 */ /* 0x000fe20000000800 */
[----:B------:R-:W-:Y:S01]  /*2130*/  @!PT LDS RZ, [RZ] ;  /* 0x00000000fffff984 */ /* 0x000fe20000000800 */
[----:B------:R1:W-:Y:S06]  /*2140*/  MEMBAR.ALL.CTA ;  /* 0x0000000000007992 */ /* 0x0003ec0000008000 */
[----:B-1----:R-:W1:Y:S01]  /*2150*/  FENCE.VIEW.ASYNC.S ;  /* 0x00000000000073c6 */ /* 0x002e620000000000 */
[----:B------:R-:W-:-:S04]  /*2160*/  PRMT R2, RZ, 0x654, R2 ;  /* 0x00000654ff027816 */ /* 0x000fc80000000002 */
[----:B-1----:R1:W-:Y:S01]  /*2170*/  SYNCS.ARRIVE.TRANS64.RED.A1T0 RZ, [R2+URZ], RZ ;  /* 0x000000ff02ff79a7 */ /* 0x0023e200081004ff */
[----:B--2---:R-:W-:-:S13]  /*2180*/  LOP3.LUT P2, RZ, R6, 0x1, RZ, 0xc0, !PT ;  /* 0x0000000106ff7812 */ /* 0x004fda000784c0ff */
[----:B------:R-:W-:Y:S01]  /*2190*/  @P2 SHF.R.U32.HI R3, RZ, 0x10, R5 ;  /* 0x00000010ff032819 */ /* 0x000fe20000011605 */
[----:B------:R-:W-:Y:S01]  /*21a0*/  VOTEU.ANY UP0, P2 ;  /* 0x0000000000ff7886 */ /* 0x000fe20001000100 */
[----:B------:R-:W-:Y:S02]  /*21b0*/  @P2 MOV R10, R4 ;  /* 0x00000004000a2202 */ /* 0x000fe40000000f00 */
[----:B------:R-:W-:Y:S02]  /*21c0*/  @P2 R2UR.BROADCAST UR8, R3 ;  /* 0x00000000030822ca */ /* 0x000fe400008e0000 */
[----:B------:R-:W-:-:S11]  /*21d0*/  @P2 LOP3.LUT R9, R5, 0xffff, RZ, 0xc0, !PT ;  /* 0x0000ffff05092812 */ /* 0x000fd600078ec0ff */
[----:B------:R-:W-:Y:S01]  /*21e0*/  @UP0 UMOV UR36, UR8 ;  /* 0x0000000800240c82 */ /* 0x000fe20008000000 */
[----:B-1----:R-:W-:Y:S05]  /*21f0*/  @!P0 BRA `(.L_x_41) ;  /* 0x0000000000b88947 */ /* 0x002fea0003800000 */
[----:B------:R-:W3:Y:S01]  /*2200*/  LDC.64 R4, c[0x0][0xb18] ;  /* 0x0002c600ff047b82 */ /* 0x000ee20000000a00 */
[----:B------:R-:W-:-:S07]  /*2210*/  ISETP.NE.AND P3, PT, R65, 0x1, PT ;  /* 0x000000014100780c */ /* 0x000fce0003f65270 */
[----:B------:R-:W1:Y:S08]  /*2220*/  LDC.64 R6, c[0x0][0xb10] ;  /* 0x0002c400ff067b82 */ /* 0x000e700000000a00 */
[----:B------:R-:W2:Y:S08]  /*2230*/  LDC R18, c[0x0][0xb20] ;  /* 0x0002c800ff127b82 */ /* 0x000eb00000000800 */
[----:B------:R-:W4:Y:S01]  /*2240*/  LDC R19, c[0x0][0xb0c] ;  /* 0x0002c300ff137b82 */ /* 0x000f220000000800 */
[----:B---3--:R-:W-:Y:S01]  /*2250*/  IMAD.HI.U32 R21, R0, R5, RZ ;  /* 0x0000000500157227 */ /* 0x008fe200078e00ff */
[----:B------:R-:W-:-:S03]  /*2260*/  ISETP.NE.AND P0, PT, R4, 0x1, PT ;  /* 0x000000010400780c */ /* 0x000fc60003f05270 */
[----:B------:R-:W-:-:S03]  /*2270*/  IMAD.HI.U32 R5, R9, R5, RZ ;  /* 0x0000000509057227 */ /* 0x000fc600078e00ff */
[----:B------:R-:W3:Y:S01]  /*2280*/  LDC.64 R2, c[0x0][0xb28] ;  /* 0x0002ca00ff027b82 */ /* 0x000ee20000000a00 */
[----:B-1----:R-:W-:-:S04]  /*2290*/  IMAD.HI.U32 R22, R8, R6, RZ ;  /* 0x0000000608167227 */ /* 0x002fc800078e00ff */
[----:B------:R-:W-:Y:S01]  /*22a0*/  IMAD.HI.U32 R23, R10, R6, RZ ;  /* 0x000000060a177227 */ /* 0x000fe200078e00ff */
[----:B------:R-:W-:Y:S02]  /*22b0*/  SHF.R.U32.HI R22, RZ, R7, R22 ;  /* 0x00000007ff167219 */ /* 0x000fe40000011616 */
[-C--:B--2---:R-:W-:Y:S02]  /*22c0*/  SHF.R.U32.HI R21, RZ, R18.reuse, R21 ;  /* 0x00000012ff157219 */ /* 0x084fe40000011615 */
[----:B------:R-:W-:Y:S02]  /*22d0*/  SHF.R.U32.HI R5, RZ, R18, R5 ;  /* 0x00000012ff057219 */ /* 0x000fe40000011605 */
[----:B------:R-:W-:Y:S02]  /*22e0*/  SEL R21, R0, R21, !P0 ;  /* 0x0000001500157207 */ /* 0x000fe40004000000 */
[----:B------:R-:W-:Y:S02]  /*22f0*/  SHF.R.U32.HI R23, RZ, R7, R23 ;  /* 0x00000007ff177219 */ /* 0x000fe40000011617 */
[----:B----4-:R-:W-:-:S02]  /*2300*/  ISETP.NE.AND P1, PT, R19, 0x1, PT ;  /* 0x000000011300780c */ /* 0x010fc40003f25270 */
[----:B------:R-:W-:Y:S02]  /*2310*/  SEL R5, R9, R5, !P0 ;  /* 0x0000000509057207 */ /* 0x000fe40004000000 */
[----:B------:R-:W-:Y:S02]  /*2320*/  SEL R22, R8, R22, !P1 ;  /* 0x0000001608167207 */ /* 0x000fe40004800000 */
[----:B------:R-:W-:Y:S01]  /*2330*/  SEL R23, R10, R23, !P1 ;  /* 0x000000170a177207 */ /* 0x000fe20004800000 */
[----:B---3--:R-:W-:-:S04]  /*2340*/  IMAD.HI.U32 R20, R21, R2, RZ ;  /* 0x0000000215147227 */ /* 0x008fc800078e00ff */
        /* <DEDUP_REMOVED lines=10> */
[----:B------:R-:W-:-:S04]  /*23f0*/  @!P0 IMAD.HI.U32 R7, R23, R2, RZ ;  /* 0x0000000217078227 */ /* 0x000fc800078e00ff */
[----:B------:R-:W-:Y:S01]  /*2400*/  IMAD.MOV R2, RZ, RZ, -R6 ;  /* 0x000000ffff027224 */ /* 0x000fe200078e0a06 */
[----:B------:R-:W-:Y:S02]  /*2410*/  @!P0 SHF.R.U32.HI R3, RZ, R3, R7 ;  /* 0x00000003ff038219 */ /* 0x000fe40000011607 */
[----:B------:R-:W-:Y:S01]  /*2420*/  IADD3 R7, PT, PT, -R5, RZ, RZ ;  /* 0x000000ff05077210 */ /* 0x000fe20007ffe1ff */
[----:B------:R-:W-:Y:S01]  /*2430*/  IMAD R2, R65, R2, R5 ;  /* 0x0000000241027224 */ /* 0x000fe200078e0205 */
        /* <DEDUP_REMOVED lines=10> */
.L_x_41:
[----:B------:R-:W1:Y:S02]  /*24e0*/  LDCU UR8, c[0x0][0xb30] ;  /* 0x00016600ff0877ac */ /* 0x000e640008000800 */
[----:B-1----:R-:W-:-:S09]  /*24f0*/  UISETP.NE.AND UP0, UPT, UR8, 0x1, UPT ;  /* 0x000000010800788c */ /* 0x002fd2000bf05270 */
[----:B------:R-:W-:Y:S05]  /*2500*/  BRA.U UP0, `(.L_x_42) ;  /* 0x0000000100407547 */ /* 0x000fea000b800000 */
[----:B------:R-:W1:Y:S08]  /*2510*/  LDC.64 R4, c[0x0][0xb10] ;  /* 0x0002c400ff047b82 */ /* 0x000e700000000a00 */
[----:B------:R-:W2:Y:S08]  /*2520*/  LDC.64 R2, c[0x0][0xb18] ;  /* 0x0002c600ff027b82 */ /* 0x000eb00000000a00 */
[----:B------:R-:W4:Y:S08]  /*2530*/  LDC R6, c[0x0][0xb20] ;  /* 0x0002c800ff067b82 */ /* 0x000f300000000800 */
[----:B------:R-:W3:Y:S01]  /*2540*/  LDC R7, c[0x0][0xb0c] ;  /* 0x0002c300ff077b82 */ /* 0x000ee20000000800 */
[----:B-1----:R-:W-:-:S05]  /*2550*/  IMAD.HI.U32 R4, R10, R4, RZ ;  /* 0x000000040a047227 */ /* 0x002fca00078e00ff */
[----:B------:R-:W-:Y:S01]  /*2560*/  SHF.R.U32.HI R4, RZ, R5, R4 ;  /* 0x00000005ff047219 */ /* 0x000fe20000011604 */
[----:B--2---:R-:W-:Y:S01]  /*2570*/  IMAD.HI.U32 R3, R9, R3, RZ ;  /* 0x0000000309037227 */ /* 0x004fe200078e00ff */
[----:B------:R-:W-:-:S04]  /*2580*/  ISETP.NE.AND P0, PT, R2, 0x1, PT ;  /* 0x000000010200780c */ /* 0x000fc80003f05270 */
[----:B----4-:R-:W-:-:S04]  /*2590*/  SHF.R.U32.HI R3, RZ, R6, R3 ;  /* 0x00000006ff037219 */ /* 0x010fc80000011603 */
[----:B------:R-:W-:Y:S02]  /*25a0*/  SEL R3, R9, R3, !P0 ;  /* 0x0000000309037207 */ /* 0x000fe40004000000 */
[----:B---3--:R-:W-:-:S04]  /*25b0*/  ISETP.NE.AND P1, PT, R7, 0x1, PT ;  /* 0x000000010700780c */ /* 0x008fc80003f25270 */
[----:B------:R-:W-:-:S05]  /*25c0*/  SEL R4, R10, R4, !P1 ;  /* 0x000000040a047207 */ /* 0x000fca0004800000 */
[----:B------:R-:W-:Y:S02]  /*25d0*/  IMAD.IADD R5, R3, 0x1, -R4 ;  /* 0x0000000103057824 */ /* 0x000fe400078e0a04 */
[----:B------:R-:W-:Y:S02]  /*25e0*/  IMAD.IADD R3, R4, 0x1, -R3 ;  /* 0x0000000104037824 */ /* 0x000fe400078e0a03 */
[----:B------:R-:W-:Y:S02]  /*25f0*/  IMAD R10, R5, R7, R10 ;  /* 0x00000007050a7224 */ /* 0x000fe400078e020a */
[----:B------:R-:W-:-:S07]  /*2600*/  IMAD R9, R3, R2, R9 ;  /* 0x0000000203097224 */ /* 0x000fce00078e0209 */
.L_x_42:
[----:B------:R-:W-:Y:S01]  /*2610*/  VIADD R14, R14, 0x1 ;  /* 0x000000010e0e7836 */ /* 0x000fe20000000000 */
[----:B------:R-:W-:Y:S01]  /*2620*/  UPLOP3.LUT UP5, UPT, UPT, UPT, UPT, 0x80, 0x8 ;  /* 0x000000000008789c */ /* 0x000fe20003faf070 */
[----:B------:R-:W-:Y:S02]  /*2630*/  IMAD.IADD R22, R10, 0x1, R115 ;  /* 0x000000010a167824 */ /* 0x000fe400078e0273 */
[----:B------:R-:W-:Y:S01]  /*2640*/  IMAD.IADD R23, R9, 0x1, R114 ;  /* 0x0000000109177824 */ /* 0x000fe200078e0272 */
[----:B------:R-:W-:-:S04]  /*2650*/  ISETP.NE.AND P0, PT, R14, 0x2, PT ;  /* 0x000000020e00780c */ /* 0x000fc80003f05270 */
[----:B------:R-:W-:Y:S02]  /*2660*/  SEL R2, RZ, 0x1, P0 ;  /* 0x00000001ff027807 */ /* 0x000fe40000000000 */
[----:B------:R-:W-:Y:S02]  /*2670*/  SEL R14, R14, RZ, P0 ;  /* 0x000000ff0e0e7207 */ /* 0x000fe40000000000 */
[----:B------:R-:W-:Y:S01]  /*2680*/  LOP3.LUT R13, R13, R2, RZ, 0x3c, !PT ;  /* 0x000000020d0d7212 */ /* 0x000fe200078e3cff */
[----:B------:R-:W-:Y:S06]  /*2690*/  @P2 BRA `(.L_x_43) ;  /* 0xfffffff000542947 */ /* 0x000fec000383ffff */
[----:B------:R-:W-:Y:S01]  /*26a0*/  UIADD3 UR5, UPT, UPT, UR5, 0x50, URZ ;  /* 0x0000005005057890 */ /* 0x000fe2000fffe0ff */
[----:B------:R-:W-:-:S03]  /*26b0*/  SHF.L.U32 R2, R15, 0x1f, RZ ;  /* 0x0000001f0f027819 */ /* 0x000fc600000006ff */
[----:B------:R-:W-:-:S09]  /*26c0*/  ULEA UR4, UR14, UR5, 0x3 ;  /* 0x000000050e047291 */ /* 0x000fd2000f8e18ff */
[----:B------:R-:W1:Y:S02]  /*26d0*/  SYNCS.PHASECHK.TRANS64.TRYWAIT P0, [UR4], R2 ;  /* 0x00000002ff0075a7 */ /* 0x000e640008001104 */
[----:B-1----:R-:W-:Y:S05]  /*26e0*/  @!P0 BRA `(.L_x_44) ;  /* 0x0000008000b88947 */ /* 0x002fea0003800000 */
.L_x_238:
[----:B------:R-:W-:-:S04]  /*26f0*/  UIADD3 UR6, UPT, UPT, UR14, 0x1, URZ ;  /* 0x000000010e067890 */ /* 0x000fc8000fffe0ff */
[----:B------:R-:W-:-:S04]  /*2700*/  UISETP.NE.AND UP0, UPT, UR6, 0xa, UPT ;  /* 0x0000000a0600788c */ /* 0x000fc8000bf05270 */
[----:B------:R-:W-:Y:S02]  /*2710*/  USEL UR7, URZ, 0x1, UP0 ;  /* 0x00000001ff077887 */ /* 0x000fe40008000000 */
[----:B------:R-:W-:-:S04]  /*2720*/  USEL UR6, UR6, URZ, UP0 ;  /* 0x000000ff06067287 */ /* 0x000fc80008000000 */
[----:B------:R-:W-:Y:S01]  /*2730*/  ULEA UR4, UR6, UR5, 0x3 ;  /* 0x0000000506047291 */ /* 0x000fe2000f8e18ff */
[----:B-1----:R-:W-:-:S04]  /*2740*/  LOP3.LUT R2, R15, UR7, RZ, 0x3c, !PT ;  /* 0x000000070f027c12 */ /* 0x002fc8000f8e3cff */
[----:B------:R-:W-:-:S04]  /*2750*/  SHF.L.U32 R3, R2, 0x1f, RZ ;  /* 0x0000001f02037819 */ /* 0x000fc800000006ff */
[----:B------:R-:W1:Y:S02]  /*2760*/  SYNCS.PHASECHK.TRANS64.TRYWAIT P0, [UR4], R3 ;  /* 0x00000003ff0075a7 */ /* 0x000e640008001104 */
[----:B-1----:R-:W-:Y:S05]  /*2770*/  @!P0 BRA `(.L_x_45) ;  /* 0x0000008000ac8947 */ /* 0x002fea0003800000 */
.L_x_240:
[----:B------:R-:W-:-:S04]  /*2780*/  UIADD3 UR6, UPT, UPT, UR6, 0x1, URZ ;  /* 0x0000000106067890 */ /* 0x000fc8000fffe0ff */
[----:B------:R-:W-:-:S04]  /*2790*/  UISETP.NE.AND UP0, UPT, UR6, 0xa, UPT ;  /* 0x0000000a0600788c */ /* 0x000fc8000bf05270 */
[----:B------:R-:W-:Y:S02]  /*27a0*/  USEL UR7, URZ, 0x1, UP0 ;  /* 0x00000001ff077887 */ /* 0x000fe40008000000 */
[----:B------:R-:W-:-:S04]  /*27b0*/  USEL UR6, UR6, URZ, UP0 ;  /* 0x000000ff06067287 */ /* 0x000fc80008000000 */
[----:B------:R-:W-:Y:S01]  /*27c0*/  ULEA UR4, UR6, UR5, 0x3 ;  /* 0x0000000506047291 */ /* 0x000fe2000f8e18ff */
[----:B------:R-:W-:-:S04]  /*27d0*/  LOP3.LUT R2, R2, UR7, RZ, 0x3c, !PT ;  /* 0x0000000702027c12 */ /* 0x000fc8000f8e3cff */
[----:B-1----:R-:W-:-:S04]  /*27e0*/  SHF.L.U32 R3, R2, 0x1f, RZ ;  /* 0x0000001f02037819 */ /* 0x002fc800000006ff */
[----:B------:R-:W1:Y:S02]  /*27f0*/  SYNCS.PHASECHK.TRANS64.TRYWAIT P0, [UR4], R3 ;  /* 0x00000003ff0075a7 */ /* 0x000e640008001104 */
[----:B-1----:R-:W-:Y:S05]  /*2800*/  @!P0 BRA `(.L_x_46) ;  /* 0x0000008000a08947 */ /* 0x002fea0003800000 */
.L_x_242:
        /* <DEDUP_REMOVED lines=9> */
.L_x_244:
        /* <DEDUP_REMOVED lines=9> */
.L_x_246:
        /* <DEDUP_REMOVED lines=9> */
.L_x_248:
        /* <DEDUP_REMOVED lines=9> */
.L_x_250:
        /* <DEDUP_REMOVED lines=9> */
.L_x_252:
        /* <DEDUP_REMOVED lines=9> */
.L_x_254:
[----:B------:R-:W-:-:S04]  /*2b70*/  UIADD3 UR6, UPT, UPT, UR6, 0x1, URZ ;  /* 0x0000000106067890 */ /* 0x000fc8000fffe0ff */
[----:B------:R-:W-:-:S04]  /*2b80*/  UISETP.NE.AND UP0, UPT, UR6, 0xa, UPT ;  /* 0x0000000a0600788c */ /* 0x000fc8000bf05270 */
[----:B------:R-:W-:Y:S02]  /*2b90*/  USEL UR4, URZ, 0x1, UP0 ;  /* 0x00000001ff047887 */ /* 0x000fe40008000000 */
[----:B------:R-:W-:-:S04]  /*2ba0*/  USEL UR6, UR6, URZ, UP0 ;  /* 0x000000ff06067287 */ /* 0x000fc80008000000 */
[----:B------:R-:W-:Y:S01]  /*2bb0*/  ULEA UR6, UR6, UR5, 0x3 ;  /* 0x0000000506067291 */ /* 0x000fe2000f8e18ff */
[----:B------:R-:W-:-:S04]  /*2bc0*/  LOP3.LUT R2, R2, UR4, RZ, 0x3c, !PT ;  /* 0x0000000402027c12 */ /* 0x000fc8000f8e3cff */
[----:B------:R-:W-:Y:S01]  /*2bd0*/  SHF.L.U32 R2, R2, 0x1f, RZ ;  /* 0x0000001f02027819 */ /* 0x000fe200000006ff */
[----:B-1-3--:R-:W-:-:S07]  /*2be0*/  IMAD.U32 R0, RZ, RZ, UR6 ;  /* 0x00000006ff007e24 */ /* 0x00afce000f8e00ff */
.L_x_53:
[----:B-1----:R1:W2:Y:S02]  /*2bf0*/  SYNCS.PHASECHK.TRANS64.TRYWAIT P0, [R0+URZ], R2 ;  /* 0x00000002000075a7 */ /* 0x0022a400080011ff */
[----:B--2---:R-:W-:Y:S05]  /*2c00*/  @!P0 NANOSLEEP.SYNCS 0x989680 ;  /* 0x009896800000895d */ /* 0x004fea0003900000 */
[----:B------:R-:W2:Y:S02]  /*2c10*/  @!P0 SYNCS.PHASECHK.TRANS64 P0, [R0+URZ], R2 ;  /* 0x00000002000085a7 */ /* 0x000ea400080010ff */
[----:B--2---:R-:W-:Y:S05]  /*2c20*/  @P0 EXIT ;  /* 0x000000000000094d */ /* 0x004fea0003800000 */
[----:B------:R-:W-:Y:S05]  /*2c30*/  BRA `(.L_x_53) ;  /* 0xfffffffc00ec7947 */ /* 0x000fea000383ffff */
.L_x_23:
[----:B------:R-:W-:-:S04]  /*2c40*/  UISETP.NE.AND UP1, UPT, UR4, URZ, UPT ;  /* 0x000000ff0400728c */ /* 0x000fc8000bf25270 */
[----:B------:R-:W-:-:S09]  /*2c50*/  UISETP.NE.OR UP1, UPT, UR7, 0x1, UP1 ;  /* 0x000000010700788c */ /* 0x000fd20008f25670 */
[----:B------:R-:W-:Y:S05]  /*2c60*/  BRA.U UP1, `(.L_x_54) ;  /* 0x00000005014c7547 */ /* 0x000fea000b800000 */
[----:B------:R-:W-:Y:S01]  /*2c70*/  HFMA2 R11, -RZ, RZ, 0, 0 ;  /* 0x00000000ff0b7431 */ /* 0x000fe200000001ff */
[----:B------:R-:W-:Y:S01]  /*2c80*/  ISETP.GE.U32.AND P2, PT, R10, 0x2, PT ;  /* 0x000000020a00780c */ /* 0x000fe20003f46070 */
[----:B------:R-:W-:Y:S01]  /*2c90*/  IMAD.MOV.U32 R12, RZ, RZ, 0x1 ;  /* 0x00000001ff0c7424 */ /* 0x000fe200078e00ff */
[----:B------:R-:W-:Y:S01]  /*2ca0*/  CS2R R8, SRZ ;  /* 0x0000000000087805 */ /* 0x000fe2000001ff00 */
[----:B------:R-:W-:Y:S01]  /*2cb0*/  IMAD.MOV.U32 R3, RZ, RZ, RZ ;  /* 0x000000ffff037224 */ /* 0x000fe200078e00ff */
[----:B------:R-:W-:Y:S01]  /*2cc0*/  UMOV UR6, 0x400 ;  /* 0x0000040000067882 */ /* 0x000fe20000000000 */
[----:B------:R-:W-:Y:S01]  /*2cd0*/  UMOV UR7, URZ ;  /* 0x000000ff00077c82 */ /* 0x000fe20008000000 */
[----:B------:R-:W-:-:S12]  /*2ce0*/  ULEA UR6, UR4, UR6, 0x18 ;  /* 0x0000000604067291 */ /* 0x000fd8000f8ec0ff */
.L_x_58:
[----:B------:R-:W-:Y:S02]  /*2cf0*/  LEA R0, R3, UR6, 0x3 ;  /* 0x0000000603007c11 */ /* 0x000fe4000f8e18ff */
[----:B------:R-:W-:-:S03]  /*2d00*/  SHF.L.U32 R4, R8, 0x1f, RZ ;  /* 0x0000001f08047819 */ /* 0x000fc600000006ff */
[----:B------:R-:W-:Y:S01]  /*2d10*/  VIADD R5, R0, 0x150 ;  /* 0x0000015000057836 */ /* 0x000fe20000000000 */
[----:B------:R-:W1:Y:S02]  /*2d20*/  SYNCS.PHASECHK.TRANS64.TRYWAIT P0, [R0+URZ+0x140], R4 ;  /* 0x00014004000075a7 */ /* 0x000e6400080011ff */
[----:B-1----:R-:W-:Y:S05]  /*2d30*/  @!P0 BRA `(.L_x_55) ;  /* 0x0000007c00fc8947 */ /* 0x002fea0003800000 */
.L_x_255:
[----:B------:R-:W-:Y:S01]  /*2d40*/  ULEA UR5, UR7, UR6, 0x3 ;  /* 0x0000000607057291 */ /* 0x000fe2000f8e18ff */
[----:B-1----:R-:W-:Y:S01]  /*2d50*/  PRMT R0, RZ, 0x654, R5 ;  /* 0x00000654ff007816 */ /* 0x002fe20000000005 */
[----:B------:R-:W-:Y:S01]  /*2d60*/  @!P2 IMAD.MOV.U32 R4, RZ, RZ, 0x10 ;  /* 0x00000010ff04a424 */ /* 0x000fe200078e00ff */
[----:B------:R-:W-:Y:S01]  /*2d70*/  SHF.L.U32 R5, R12, 0x1f, RZ ;  /* 0x0000001f0c057819 */ /* 0x000fe200000006ff */
[----:B------:R-:W-:Y:S01]  /*2d80*/  UIADD3 UR4, UPT, UPT, UR5, 0xe0, URZ ;  /* 0x000000e005047890 */ /* 0x000fe2000fffe0ff */
[----:B------:R1:W-:Y:S05]  /*2d90*/  SYNCS.ARRIVE.TRANS64.RED.A1T0 RZ, [R0+URZ], RZ ;  /* 0x000000ff00ff79a7 */ /* 0x0003ea00081004ff */
[----:B------:R-:W-:Y:S01]  /*2da0*/  IMAD.U32 R6, RZ, RZ, UR4 ;  /* 0x00000004ff067e24 */ /* 0x000fe2000f8e00ff */
[----:B------:R-:W2:Y:S04]  /*2db0*/  SYNCS.PHASECHK.TRANS64.TRYWAIT P0, [UR5+0xf0], R5 ;  /* 0x0000f005ff0075a7 */ /* 0x000ea80008001105 */
[----:B------:R-:W-:Y:S01]  /*2dc0*/  PRMT R6, R10, 0x654, R6 ;  /* 0x000006540a067816 */ /* 0x000fe20000000006 */
[----:B-12---:R-:W-:Y:S06]  /*2dd0*/  @!P0 BRA `(.L_x_56) ;  /* 0x0000007c00e88947 */ /* 0x006fec0003800000 */
.L_x_257:
[----:B------:R-:W-:Y:S01]  /*2de0*/  ULEA UR4, UR7, UR6, 0x4 ;  /* 0x0000000607047291 */ /* 0x000fe2000f8e20ff */
[----:B------:R-:W-:Y:S01]  /*2df0*/  SEL R2, R6, R2, !P2 ;  /* 0x0000000206027207 */ /* 0x000fe20005000000 */
[----:B------:R-:W-:Y:S01]  /*2e00*/  UIADD3 UR5, UPT, UPT, UR5, 0xe0, URZ ;  /* 0x000000e005057890 */ /* 0x000fe2000fffe0ff */
[----:B-1----:R-:W-:Y:S01]  /*2e10*/  LEA R0, R11, UR6, 0x3 ;  /* 0x000000060b007c11 */ /* 0x002fe2000f8e18ff */
[----:B------:R-:W-:Y:S01]  /*2e20*/  UIADD3 UR4, UPT, UPT, UR4, 0x170, URZ ;  /* 0x0000017004047890 */ /* 0x000fe2000fffe0ff */
[----:B------:R1:W-:Y:S01]  /*2e30*/  @!P2 SYNCS.ARRIVE.TRANS64.RED RZ, [R2+URZ], R4 ;  /* 0x0000000402ffa9a7 */ /* 0x0003e200080004ff */
[----:B------:R-:W-:Y:S01]  /*2e40*/  UIADD3 UR7, UPT, UPT, UR7, 0x1, URZ ;  /* 0x0000000107077890 */ /* 0x000fe2000fffe0ff */
[----:B------:R-:W-:-:S03]  /*2e50*/  VIADD R3, R3, 0x1 ;  /* 0x0000000103037836 */ /* 0x000fc60000000000 */
[----:B------:R-:W-:Y:S02]  /*2e60*/  UISETP.NE.AND UP0, UPT, UR7, 0x2, UPT ;  /* 0x000000020700788c */ /* 0x000fe4000bf05270 */
[----:B------:R-:W-:Y:S01]  /*2e70*/  ISETP.NE.AND P0, PT, R3, 0x2, PT ;  /* 0x000000020300780c */ /* 0x000fe20003f05270 */
[----:B------:R-:W-:Y:S06]  /*2e80*/  UGETNEXTWORKID.BROADCAST [UR4], [UR5] ;  /* 0x00000000040073ca */ /* 0x000fec0008000100 */
[----:B------:R-:W-:Y:S02]  /*2e90*/  USEL UR4, URZ, 0x1, UP0 ;  /* 0x00000001ff047887 */ /* 0x000fe40008000000 */
[----:B------:R-:W-:-:S04]  /*2ea0*/  USEL UR7, UR7, URZ, UP0 ;  /* 0x000000ff07077287 */ /* 0x000fc80008000000 */
[----:B------:R-:W-:Y:S02]  /*2eb0*/  LOP3.LUT R12, R12, UR4, RZ, 0x3c, !PT ;  /* 0x000000040c0c7c12 */ /* 0x000fe4000f8e3cff */
[----:B-1----:R-:W-:-:S04]  /*2ec0*/  SHF.L.U32 R4, R9, 0x1f, RZ ;  /* 0x0000001f09047819 */ /* 0x002fc800000006ff */
[----:B------:R-:W1:Y:S02]  /*2ed0*/  SYNCS.PHASECHK.TRANS64.TRYWAIT P1, [R0+URZ+0xe0], R4 ;  /* 0x0000e004000075a7 */ /* 0x000e6400080211ff */
[----:B-1----:R-:W-:Y:S05]  /*2ee0*/  @!P1 BRA `(.L_x_57) ;  /* 0x0000007c00bc9947 */ /* 0x002fea0003800000 */
.L_x_258:
[----:B-1----:R-:W-:Y:S01]  /*2ef0*/  LEA R4, R11, UR6, 0x4 ;  /* 0x000000060b047c11 */ /* 0x002fe2000f8e20ff */
[----:B------:R-:W-:Y:S01]  /*2f00*/  VIADD R0, R0, 0xf0 ;  /* 0x000000f000007836 */ /* 0x000fe20000000000 */
[----:B------:R-:W-:Y:S01]  /*2f10*/  SEL R3, R3, RZ, P0 ;  /* 0x000000ff03037207 */ /* 0x000fe20000000000 */
[----:B------:R-:W-:-:S03]  /*2f20*/  VIADD R11, R11, 0x1 ;  /* 0x000000010b0b7836 */ /* 0x000fc60000000000 */
[----:B------:R-:W1:Y:S01]  /*2f30*/  LDS.128 R4, [R4+0x170] ;  /* 0x0001700004047984 */ /* 0x000e620000000c00 */
[----:B------:R-:W-:Y:S02]  /*2f40*/  PRMT R0, RZ, 0x654, R0 ;  /* 0x00000654ff007816 */ /* 0x000fe40000000000 */
[C---:B------:R-:W-:Y:S01]  /*2f50*/  ISETP.NE.AND P1, PT, R11.reuse, 0x2, PT ;  /* 0x000000020b00780c */ /* 0x040fe20003f25270 */
[----:B------:R-:W-:Y:S01]  /*2f60*/  @!PT LDS RZ, [RZ] ;  /* 0x00000000fffff984 */ /* 0x000fe20000000800 */
[----:B------:R-:W-:Y:S01]  /*2f70*/  @!PT LDS RZ, [RZ] ;  /* 0x00000000fffff984 */ /* 0x000fe20000000800 */
[----:B------:R-:W-:Y:S01]  /*2f80*/  @!PT LDS RZ, [RZ] ;  /* 0x00000000fffff984 */ /* 0x000fe20000000800 */
[----:B------:R-:W-:Y:S01]  /*2f90*/  @!PT LDS RZ, [RZ] ;  /* 0x00000000fffff984 */ /* 0x000fe20000000800 */
[----:B------:R2:W-:Y:S06]  /*2fa0*/  MEMBAR.ALL.CTA ;  /* 0x0000000000007992 */ /* 0x0005ec0000008000 */
[----:B--2---:R-:W2:Y:S01]  /*2fb0*/  FENCE.VIEW.ASYNC.S ;  /* 0x00000000000073c6 */ /* 0x004ea20000000000 */
[----:B------:R-:W-:Y:S01]  /*2fc0*/  SEL R11, R11, RZ, P1 ;  /* 0x000000ff0b0b7207 */ /* 0x000fe20000800000 */
[----:B--2---:R2:W-:Y:S01]  /*2fd0*/  SYNCS.ARRIVE.TRANS64.RED.A1T0 RZ, [R0+URZ], RZ ;  /* 0x000000ff00ff79a7 */ /* 0x0045e200081004ff */
[----:B-1----:R-:W-:-:S02]  /*2fe0*/  LOP3.LUT P3, RZ, R6, 0x1, RZ, 0xc0, !PT ;  /* 0x0000000106ff7812 */ /* 0x002fc4000786c0ff */
[----:B------:R-:W-:-:S04]  /*2ff0*/  SEL R4, RZ, 0x1, P1 ;  /* 0x00000001ff047807 */ /* 0x000fc80000800000 */
[----:B------:R-:W-:Y:S02]  /*3000*/  LOP3.LUT R9, R9, R4, RZ, 0x3c, !PT ;  /* 0x0000000409097212 */ /* 0x000fe400078e3cff */
[----:B--2---:R-:W-:-:S04]  /*3010*/  SEL R0, RZ, 0x1, P0 ;  /* 0x00000001ff007807 */ /* 0x004fc80000000000 */
[----:B------:R-:W-:Y:S01]  /*3020*/  LOP3.LUT R8, R8, R0, RZ, 0x3c, !PT ;  /* 0x0000000008087212 */ /* 0x000fe200078e3cff */
[----:B------:R-:W-:Y:S06]  /*3030*/  @P3 BRA `(.L_x_58) ;  /* 0xfffffffc002c3947 */ /* 0x000fec000383ffff */
[----:B------:R-:W-:Y:S01]  /*3040*/  ULEA UR5, UR7, UR6, 0x3 ;  /* 0x0000000607057291 */ /* 0x000fe2000f8e18ff */
[----:B------:R-:W-:-:S08]  /*3050*/  SHF.L.U32 R2, R12, 0x1f, RZ ;  /* 0x0000001f0c027819 */ /* 0x000fd000000006ff */
[----:B------:R-:W1:Y:S02]  /*3060*/  SYNCS.PHASECHK.TRANS64 P0, [UR5+0xf0], R2 ;  /* 0x0000f002ff0075a7 */ /* 0x000e640008001005 */
[----:B-1----:R-:W-:Y:S05]  /*3070*/  @P0 BRA `(.L_x_59) ;  /* 0x0000000000080947 */ /* 0x002fea0003800000 */
[----:B------:R-:W1:Y:S02]  /*3080*/  SYNCS.PHASECHK.TRANS64.TRYWAIT P0, [UR5+0xf0], R2 ;  /* 0x0000f002ff0075a7 */ /* 0x000e640008001105 */
[----:B-1----:R-:W-:Y:S05]  /*3090*/  @!P0 BRA `(.L_x_60) ;  /* 0x0000007c00648947 */ /* 0x002fea0003800000 */
.L_x_59:
[----:B------:R-:W-:-:S04]  /*30a0*/  UIADD3 UR4, UPT, UPT, UR7, 0x1, URZ ;  /* 0x0000000107047890 */ /* 0x000fc8000fffe0ff */
[----:B------:R-:W-:-:S04]  /*30b0*/  UISETP.NE.AND UP0, UPT, UR4, 0x2, UPT ;  /* 0x000000020400788c */ /* 0x000fc8000bf05270 */
[----:B------:R-:W-:Y:S02]  /*30c0*/  USEL UR8, URZ, 0x1, UP0 ;  /* 0x00000001ff087887 */ /* 0x000fe40008000000 */
[----:B------:R-:W-:-:S04]  /*30d0*/  USEL UR4, UR4, URZ, UP0 ;  /* 0x000000ff04047287 */ /* 0x000fc80008000000 */
[----:B------:R-:W-:Y:S01]  /*30e0*/  ULEA UR4, UR4, UR6, 0x3 ;  /* 0x0000000604047291 */ /* 0x000fe2000f8e18ff */
[----:B-1----:R-:W-:-:S04]  /*30f0*/  LOP3.LUT R2, R12, UR8, RZ, 0x3c, !PT ;  /* 0x000000080c027c12 */ /* 0x002fc8000f8e3cff */
[----:B------:R-:W-:-:S04]  /*3100*/  SHF.L.U32 R0, R2, 0x1f, RZ ;  /* 0x0000001f02007819 */ /* 0x000fc800000006ff */
[----:B------:R-:W1:Y:S02]  /*3110*/  SYNCS.PHASECHK.TRANS64 P0, [UR4+0xf0], R0 ;  /* 0x0000f000ff0075a7 */ /* 0x000e640008001004 */
[----:B-1----:R-:W-:Y:S05]  /*3120*/  @P0 EXIT ;  /* 0x000000000000094d */ /* 0x002fea0003800000 */
[----:B------:R-:W-:Y:S02]  /*3130*/  SHF.L.U32 R2, R2, 0x1f, RZ ;  /* 0x0000001f02027819 */ /* 0x000fe400000006ff */
[----:B------:R-:W-:-:S07]  /*3140*/  MOV R0, UR4 ;  /* 0x0000000400007c02 */ /* 0x000fce0008000f00 */
.L_x_61:
[----:B-1----:R1:W2:Y:S02]  /*3150*/  SYNCS.PHASECHK.TRANS64.TRYWAIT P0, [R0+URZ+0xf0], R2 ;  /* 0x0000f002000075a7 */ /* 0x0022a400080011ff */
[----:B--2---:R-:W-:Y:S05]  /*3160*/  @!P0 NANOSLEEP.SYNCS 0x989680 ;  /* 0x009896800000895d */ /* 0x004fea0003900000 */
[----:B------:R-:W2:Y:S02]  /*3170*/  @!P0 SYNCS.PHASECHK.TRANS64 P0, [R0+URZ+0xf0], R2 ;  /* 0x0000f002000085a7 */ /* 0x000ea400080010ff */
[----:B--2---:R-:W-:Y:S05]  /*3180*/  @P0 EXIT ;  /* 0x000000000000094d */ /* 0x004fea0003800000 */
[----:B------:R-:W-:Y:S05]  /*3190*/  BRA `(.L_x_61) ;  /* 0xfffffffc00ec7947 */ /* 0x000fea000383ffff */
.L_x_54:
[----:B------:R-:W-:Y:S05]  /*31a0*/  BRA.U UP4, `(.L_x_62) ;  /* 0x0000001104d87547 */ /* 0x000fea000b800000 */
[----:B------:R-:W-:Y:S01]  /*31b0*/  UMOV UR7, 0x40 ;  /* 0x0000004000077882 */ /* 0x000fe20000000000 */
[----:B------:R-:W-:Y:S01]  /*31c0*/  NOP ;  /* 0x0000000000007918 */ /* 0x000fe20000000000 */
[----:B------:R-:W-:Y:S01]  /*31d0*/  ULEA UR7, UR4, UR7, 0x18 ;  /* 0x0000000704077291 */ /* 0x000fe2000f8ec0ff */
[----:B------:R-:W-:Y:S02]  /*31e0*/  UMOV UR8, 0x400 ;  /* 0x0000040000087882 */ /* 0x000fe40000000000 */
[----:B------:R-:W-:-:S06]  /*31f0*/  ULEA UR8, UR4, UR8, 0x18 ;  /* 0x0000000804087291 */ /* 0x000fcc000f8ec0ff */
[----:B------:R-:W1:Y:S02]  /*3200*/  LDS.U8 R2, [UR7+0x1c] ;  /* 0x00001c07ff027984 */ /* 0x000e640008000000 */
[----:B-1----:R-:W-:-:S13]  /*3210*/  ISETP.NE.AND P0, PT, R2, RZ, PT ;  /* 0x000000ff0200720c */ /* 0x002fda0003f05270 */
[----:B------:R-:W-:Y:S05]  /*3220*/  @P0 BRA `(.L_x_63) ;  /* 0x0000000400080947 */ /* 0x000fea0003800000 */
[----:B------:R-:W-:Y:S02]  /*3230*/  UISETP.NE.U32.AND UP0, UPT, UR6, 0x1, UPT ;  /* 0x000000010600788c */ /* 0x000fe4000bf05070 */
[----:B------:R-:W-:-:S07]  /*3240*/  UIADD3 UR9, UPT, UPT, UR7, 0x8, URZ ;  /* 0x0000000807097890 */ /* 0x000fce000fffe0ff */
[----:B------:R-:W-:Y:S05]  /*3250*/  BRA.U !UP0, `(.L_x_64) ;  /* 0x00000001089c7547 */ /* 0x000fea000b800000 */
[----:B------:R-:W-:Y:S01]  /*3260*/  ELECT P0, URZ, PT ;  /* 0x0000000000ff782f */ /* 0x000fe20003800000 */
[----:B------:R-:W-:-:S12]  /*3270*/  BSSY B0, `(.L_x_64) ;  /* 0x0000025000007945 */ /* 0x000fd80003800000 */
[----:B------:R-:W-:Y:S05]  /*3280*/  @!P0 BRA `(.L_x_65) ;  /* 0x00000000008c8947 */ /* 0x000fea0003800000 */
[----:B------:R-:W-:-:S05]  /*3290*/  UMOV UR4, 0x10 ;  /* 0x0000001000047882 */ /* 0x000fca0000000000 */
[----:B------:R-:W-:Y:S04]  /*32a0*/  DEPBAR.LE SB1, 0x36 ;  /* 0x00009d800000791a */ /* 0x000fe80000000000 */
[----:B------:R-:W1:Y:S02]  /*32b0*/  UTCATOMSWS.2CTA.FIND_AND_SET.ALIGN UP1, UR4, UR4 ;  /* 0x00000004000475e3 */ /* 0x000e640008220800 */
[----:B-1----:R-:W-:Y:S01]  /*32c0*/  MOV R10, UR4 ;  /* 0x00000004000a7c02 */ /* 0x002fe20008000f00 */
[----:B------:R-:W-:Y:S06]  /*32d0*/  BRA.U UP1, `(.L_x_66) ;  /* 0x0000000101187547 */ /* 0x000fec000b800000 */
.L_x_67:
[----:B------:R-:W-:Y:S05]  /*32e0*/  NANOSLEEP 0x64 ;  /* 0x000000640000795d */ /* 0x000fea0003800000 */
[----:B------:R-:W-:-:S05]  /*32f0*/  UMOV UR4, 0x10 ;  /* 0x0000001000047882 */ /* 0x000fca0000000000 */
[----:B------:R-:W-:Y:S04]  /*3300*/  DEPBAR.LE SB1, 0x36 ;  /* 0x00009d800000791a */ /* 0x000fe80000000000 */
[----:B------:R-:W1:Y:S02]  /*3310*/  UTCATOMSWS.2CTA.FIND_AND_SET.ALIGN UP1, UR4, UR4 ;  /* 0x00000004000475e3 */ /* 0x000e640008220800 */
[----:B-1----:R-:W-:Y:S01]  /*3320*/  MOV R10, UR4 ;  /* 0x00000004000a7c02 */ /* 0x002fe20008000f00 */
[----:B------:R-:W-:Y:S05]  /*3330*/  BRA.U !UP1, `(.L_x_67) ;  /* 0xfffffffd09e87547 */ /* 0x000fea000b83ffff */
.L_x_66:
[----:B------:R-:W1:Y:S01]  /*3340*/  LDS R5, [UR7+0x10] ;  /* 0x00001007ff057984 */ /* 0x000e620008000800 */
[----:B------:R-:W-:Y:S01]  /*3350*/  IMAD.U32 R3, RZ, RZ, UR8 ;  /* 0x00000008ff037e24 */ /* 0x000fe2000f8e00ff */
[----:B------:R-:W-:-:S03]  /*3360*/  MOV R2, UR5 ;  /* 0x0000000500027c02 */ /* 0x000fc60008000f00 */
[----:B------:R-:W-:Y:S01]  /*3370*/  VIADD R3, R3, 0x190 ;  /* 0x0000019003037836 */ /* 0x000fe20000000000 */
[----:B-1----:R-:W-:-:S04]  /*3380*/  SHF.L.U32 R5, R5, 0x1f, RZ ;  /* 0x0000001f05057819 */ /* 0x002fc800000006ff */
[----:B------:R-:W1:Y:S02]  /*3390*/  SYNCS.PHASECHK.TRANS64.TRYWAIT P0, [UR7+0x8], R5 ;  /* 0x00000805ff0075a7 */ /* 0x000e640008001107 */
[----:B-1----:R-:W-:Y:S05]  /*33a0*/  @P0 BRA `(.L_x_68) ;  /* 0x0000000000080947 */ /* 0x002fea0003800000 */
[----:B------:R-:W1:Y:S02]  /*33b0*/  SYNCS.PHASECHK.TRANS64.TRYWAIT P0, [UR7+0x8], R5 ;  /* 0x00000805ff0075a7 */ /* 0x000e640008001107 */
[----:B-1----:R-:W-:Y:S05]  /*33c0*/  @!P0 BRA `(.L_x_69) ;  /* 0x0000007800b08947 */ /* 0x002fea0003800000 */
.L_x_68:
[----:B-1----:R-:W-:Y:S01]  /*33d0*/  HFMA2 R4, -RZ, RZ, 0, 5.9604644775390625e-08 ;  /* 0x00000001ff047431 */ /* 0x002fe200000001ff */
[----:B------:R-:W-:Y:S01]  /*33e0*/  UPRMT UR4, UR5, 0x654, UR9 ;  /* 0x0000065405047896 */ /* 0x000fe20008000009 */
[----:B------:R-:W-:Y:S01]  /*33f0*/  IMAD.MOV.U32 R7, RZ, RZ, 0xffff ;  /* 0x0000ffffff077424 */ /* 0x000fe200078e00ff */
[----:B------:R-:W-:Y:S01]  /*3400*/  PRMT R2, R2, 0x654, R3 ;  /* 0x0000065402027816 */ /* 0x000fe20000000003 */
[----:B------:R-:W-:Y:S02]  /*3410*/  IMAD.MOV.U32 R5, RZ, RZ, 0x4 ;  /* 0x00000004ff057424 */ /* 0x000fe400078e00ff */
[----:B------:R-:W-:Y:S01]  /*3420*/  IMAD.SHL.U32 R9, R10, 0x20, RZ ;  /* 0x000000200a097824 */ /* 0x000fe200078e00ff */
[----:B------:R-:W-:Y:S02]  /*3430*/  MOV R3, UR4 ;  /* 0x0000000400037c02 */ /* 0x000fe40008000f00 */
[-C--:B------:R-:W-:Y:S01]  /*3440*/  SHF.L.U32 R7, R7, R10.reuse, RZ ;  /* 0x0000000a07077219 */ /* 0x080fe200000006ff */
[----:B------:R1:W-:Y:S01]  /*3450*/  SYNCS.ARRIVE.TRANS64.RED RZ, [UR4], R5 ;  /* 0x00000005ffff79a7 */ /* 0x0003e20008000404 */
[----:B------:R-:W-:Y:S01]  /*3460*/  SHF.L.U32 R6, R4, R10, RZ ;  /* 0x0000000a04067219 */ /* 0x000fe200000006ff */
[----:B------:R1:W-:Y:S04]  /*3470*/  STS [UR8+0x190], R9 ;  /* 0x00019009ff007988 */ /* 0x0003e80008000808 */
[----:B------:R1:W-:Y:S04]  /*3480*/  STAS [R2.64], R10 ;  /* 0x0000000a02007dbd */ /* 0x0003e8000c0008ff */
[----:B------:R1:W-:Y:S04]  /*3490*/  ATOMS.OR RZ, [UR7+0x14], R7 ;  /* 0x00001407ffff798c */ /* 0x0003e8000b000007 */
[----:B------:R1:W-:Y:S04]  /*34a0*/  ATOMS.OR RZ, [UR7+0x18], R6 ;  /* 0x00001806ffff798c */ /* 0x0003e8000b000007 */
[----:B------:R1:W-:Y:S02]  /*34b0*/  ATOMS.XOR RZ, [UR7+0x10], R4 ;  /* 0x00001004ffff798c */ /* 0x0003e4000b800007 */
.L_x_65:
[----:B------:R-:W-:Y:S05]  /*34c0*/  BSYNC B0 ;  /* 0x0000000000007941 */ /* 0x000fea0003800000 */
.L_x_64:
[----:B------:R-:W-:Y:S05]  /*34d0*/  BRA.U UP0, `(.L_x_70) ;  /* 0x00000001006c7547 */ /* 0x000fea000b800000 */
[----:B------:R-:W-:-:S03]  /*34e0*/  UMOV UR4, 0xffffffff ;  /* 0xffffffff00047882 */ /* 0x000fc60000000000 */
[----:B------:R-:W-:Y:S05]  /*34f0*/  BRA.DIV UR4, `(.L_x_71) ;  /* 0x0000007a047c7947 */ /* 0x000fea000b800000 */
[----:B------:R-:W-:-:S13]  /*3500*/  ELECT P6, URZ, PT ;  /* 0x0000000000ff782f */ /* 0x000fda00038c0000 */
.L_x_262:
[----:B------:R-:W-:Y:S05]  /*3510*/  @!P6 BRA `(.L_x_70) ;  /* 0x00000000005ce947 */ /* 0x000fea0003800000 */
[----:B-1----:R-:W1:Y:S02]  /*3520*/  LDS R3, [UR7+0x10] ;  /* 0x00001007ff037984 */ /* 0x002e640008000800 */
[----:B-1----:R-:W-:-:S04]  /*3530*/  SHF.L.U32 R3, R3, 0x1f, RZ ;  /* 0x0000001f03037819 */ /* 0x002fc800000006ff */
[----:B------:R-:W1:Y:S02]  /*3540*/  SYNCS.PHASECHK.TRANS64.TRYWAIT P0, [UR7+0x8], R3 ;  /* 0x00000803ff0075a7 */ /* 0x000e640008001107 */
[----:B-1----:R-:W-:Y:S05]  /*3550*/  @P0 BRA `(.L_x_72) ;  /* 0x0000000000080947 */ /* 0x002fea0003800000 */
[----:B------:R-:W1:Y:S02]  /*3560*/  SYNCS.PHASECHK.TRANS64.TRYWAIT P0, [UR7+0x8], R3 ;  /* 0x00000803ff0075a7 */ /* 0x000e640008001107 */
[----:B-1----:R-:W-:Y:S05]  /*3570*/  @!P0 BRA `(.L_x_73) ;  /* 0x00000078007c8947 */ /* 0x002fea0003800000 */
.L_x_72:
[----:B------:R-:W2:Y:S01]  /*3580*/  LDS R5, [UR8+0x190] ;  /* 0x00019008ff057984 */ /* 0x000ea20008000800 */
[----:B-1----:R-:W-:Y:S02]  /*3590*/  HFMA2 R2, -RZ, RZ, 0, 5.9604644775390625e-08 ;  /* 0x00000001ff027431 */ /* 0x002fe400000001ff */
[----:B------:R-:W-:Y:S01]  /*35a0*/  IMAD.MOV.U32 R3, RZ, RZ, 0xffff ;  /* 0x0000ffffff037424 */ /* 0x000fe200078e00ff */
[----:B------:R-:W-:Y:S01]  /*35b0*/  UPRMT UR4, UR5, 0x654, UR9 ;  /* 0x0000065405047896 */ /* 0x000fe20008000009 */
[----:B--2---:R-:W-:-:S03]  /*35c0*/  IMAD.SHL.U32 R4, R5, 0x20, RZ ;  /* 0x0000002005047824 */ /* 0x004fc600078e00ff */
[-C--:B------:R-:W-:Y:S02]  /*35d0*/  SHF.L.U32 R3, R3, R5.reuse, RZ ;  /* 0x0000000503037219 */ /* 0x080fe400000006ff */
[----:B------:R-:W-:Y:S01]  /*35e0*/  SHF.L.U32 R5, R2, R5, RZ ;  /* 0x0000000502057219 */ /* 0x000fe200000006ff */
[----:B------:R2:W-:Y:S04]  /*35f0*/  STS [UR8+0x190], R4 ;  /* 0x00019004ff007988 */ /* 0x0005e80008000808 */
[----:B------:R2:W-:Y:S04]  /*3600*/  ATOMS.OR RZ, [UR7+0x14], R3 ;  /* 0x00001403ffff798c */ /* 0x0005e8000b000007 */
[----:B------:R2:W-:Y:S01]  /*3610*/  ATOMS.OR RZ, [UR7+0x18], R5 ;  /* 0x00001805ffff798c */ /* 0x0005e2000b000007 */
[----:B------:R-:W-:Y:S03]  /*3620*/  SYNCS.ARRIVE.TRANS64.RED.A1T0 RZ, [UR4], RZ ;  /* 0x000000ffffff79a7 */ /* 0x000fe60008100404 */
[----:B------:R2:W-:Y:S01]  /*3630*/  ATOMS.XOR RZ, [UR7+0x10], R2 ;  /* 0x00001002ffff798c */ /* 0x0005e2000b800007 */
[----:B------:R-:W-:Y:S05]  /*3640*/  BRA `(.L_x_70) ;  /* 0x0000000000107947 */ /* 0x000fea0003800000 */
.L_x_63:
[----:B------:R-:W-:-:S05]  /*3650*/  MOV R2, 0xffffffff ;  /* 0xffffffff00027802 */ /* 0x000fca0000000f00 */
[----:B------:R1:W-:Y:S02]  /*3660*/  STS [UR8+0x190], R2 ;  /* 0x00019002ff007988 */ /* 0x0003e40008000808 */
[----:B-1----:R-:W-:Y:S02]  /*3670*/  MOV R2, 0x3690 ;  /* 0x0000369000027802 */ /* 0x002fe40000000f00 */
[----:B-----5:R-:W-:Y:S05]  /*3680*/  CALL.REL.NOINC `($__internal_1_$__cuda_sm10x_tcgen05_guardrail_trap_phase_invalid_during_alloc) ;  /* 0x0000007c00c87944 */ /* 0x020fea0003c00000 */
.L_x_70:
[----:B------:R-:W-:Y:S05]  /*3690*/  WARPSYNC.ALL ;  /* 0x0000000000007948 */ /* 0x000fea0003800000 */
[----:B------:R-:W3:Y:S01]  /*36a0*/  S2UR UR7, SR_CgaCtaId ;  /* 0x00000000000779c3 */ /* 0x000ee20000008800 */
[----:B------:R-:W-:Y:S01]  /*36b0*/  UMOV UR4, 0x400 ;  /* 0x0000040000047882 */ /* 0x000fe20000000000 */
[----:B------:R-:W-:-:S06]  /*36c0*/  NOP ;  /* 0x0000000000007918 */ /* 0x000fcc0000000000 */
[----:B------:R-:W-:Y:S06]  /*36d0*/  BAR.ARV 0x6, 0xa0 ;  /* 0x0182800000007b1d */ /* 0x000fec0000002000 */
[----:B------:R-:W4:Y:S01]  /*36e0*/  LDCU UR8, c[0x0][0x38c] ;  /* 0x00007180ff0877ac */ /* 0x000f220008000800 */
[----:B------:R-:W-:Y:S01]  /*36f0*/  LOP3.LUT R0, R0, 0xffff, RZ, 0xc0, !PT ;  /* 0x0000ffff00007812 */ /* 0x000fe200078ec0ff */
[----:B-1----:R-:W-:Y:S01]  /*3700*/  IMAD.MOV.U32 R9, RZ, RZ, 0x1 ;  /* 0x00000001ff097424 */ /* 0x002fe200078e00ff */
[----:B------:R-:W-:Y:S01]  /*3710*/  LOP3.LUT R8, R8, 0xffff, RZ, 0xc0, !PT ;  /* 0x0000ffff08087812 */ /* 0x000fe200078ec0ff */
[----:B------:R-:W-:Y:S01]  /*3720*/  UMOV UR19, URZ ;  /* 0x000000ff00137c82 */ /* 0x000fe20008000000 */
[----:B------:R-:W-:Y:S01]  /*3730*/  R2UR UR11, R0 ;  /* 0x00000000000b72ca */ /* 0x000fe200000e0000 */
[----:B------:R-:W-:Y:S01]  /*3740*/  UMOV UR18, URZ ;  /* 0x000000ff00127c82 */ /* 0x000fe20008000000 */
[----:B------:R-:W-:Y:S01]  /*3750*/  R2UR UR12, R8 ;  /* 0x00000000080c72ca */ /* 0x000fe200000e0000 */
[----:B------:R-:W-:Y:S01]  /*3760*/  IMAD.MOV.U32 R8, RZ, RZ, RZ ;  /* 0x000000ffff087224 */ /* 0x000fe200078e00ff */
[----:B------:R-:W-:Y:S01]  /*3770*/  UMOV UR17, URZ ;  /* 0x000000ff00117c82 */ /* 0x000fe20008000000 */
[----:B---3--:R-:W-:-:S02]  /*3780*/  ULEA UR7, UR7, UR4, 0x18 ;  /* 0x0000000407077291 */ /* 0x008fc4000f8ec0ff */
[----:B------:R-:W-:Y:S02]  /*3790*/  UISETP.NE.AND UP2, UPT, UR6, URZ, UPT ;  /* 0x000000ff0600728c */ /* 0x000fe4000bf45270 */
[----:B------:R-:W-:Y:S02]  /*37a0*/  UIADD3 UR13, UPT, UPT, UR7, 0x6400, URZ ;  /* 0x00006400070d7890 */ /* 0x000fe4000fffe0ff */
[----:B------:R-:W-:Y:S02]  /*37b0*/  UIADD3 UR14, UPT, UPT, UR7, 0x2e400, URZ ;  /* 0x0002e400070e7890 */ /* 0x000fe4000fffe0ff */
[----:B----4-:R-:W-:Y:S01]  /*37c0*/  UIADD3 UR8, UPT, UPT, UR8, 0x3f, URZ ;  /* 0x0000003f08087890 */ /* 0x010fe2000fffe0ff */
[----:B--2---:R-:W1:Y:S01]  /*37d0*/  LDS R2, [UR7+0x190] ;  /* 0x00019007ff027984 */ /* 0x004e620008000800 */
[----:B------:R-:W-:Y:S02]  /*37e0*/  USHF.R.U32.HI UR13, URZ, 0x4, UR13 ;  /* 0x00000004ff0d7899 */ /* 0x000fe4000801160d */
[----:B------:R-:W-:-:S02]  /*37f0*/  USHF.R.S32.HI UR4, URZ, 0x1f, UR8 ;  /* 0x0000001fff047899 */ /* 0x000fc40008011408 */
[----:B------:R-:W-:Y:S02]  /*3800*/  USHF.R.U32.HI UR14, URZ, 0x4, UR14 ;  /* 0x00000004ff0e7899 */ /* 0x000fe4000801160e */
[----:B------:R-:W-:Y:S02]  /*3810*/  ULEA.HI UR4, UR4, UR8, URZ, 0x6 ;  /* 0x0000000804047291 */ /* 0x000fe4000f8f30ff */
[----:B------:R-:W-:Y:S02]  /*3820*/  ULOP3.LUT UR13, UR13, 0x3fff, URZ, 0xc0, !UPT ;  /* 0x00003fff0d0d7892 */ /* 0x000fe4000f8ec0ff */
[----:B------:R-:W-:Y:S02]  /*3830*/  USHF.R.S32.HI UR4, URZ, 0x6, UR4 ;  /* 0x00000006ff047899 */ /* 0x000fe40008011404 */
[----:B------:R-:W-:Y:S02]  /*3840*/  ULOP3.LUT UR14, UR14, 0x3fff, URZ, 0xc0, !UPT ;  /* 0x00003fff0e0e7892 */ /* 0x000fe4000f8ec0ff */
[----:B------:R-:W-:Y:S01]  /*3850*/  UISETP.LT.AND UP0, UPT, UR4, 0x1, UPT ;  /* 0x000000010400788c */ /* 0x000fe2000bf01270 */
[----:B------:R-:W-:Y:S01]  /*3860*/  UMOV UR28, 0x0 ;  /* 0x00000000001c7882 */ /* 0x000fe20000000000 */
[----:B------:R-:W-:Y:S01]  /*3870*/  UMOV UR29, 0x10100010 ;  /* 0x10100010001d7882 */ /* 0x000fe20000000000 */
[----:B------:R-:W-:-:S02]  /*3880*/  ULOP3.LUT UR13, UR13, 0x10000, URZ, 0xfc, !UPT ;  /* 0x000100000d0d7892 */ /* 0x000fc4000f8efcff */
[----:B------:R-:W-:Y:S02]  /*3890*/  ULOP3.LUT UR14, UR14, 0x10000, URZ, 0xfc, !UPT ;  /* 0x000100000e0e7892 */ /* 0x000fe4000f8efcff */
[----:B------:R-:W-:Y:S01]  /*38a0*/  USEL UR20, UR4, 0x1, !UP0 ;  /* 0x0000000104147887 */ /* 0x000fe2000c000000 */
[----:B------:R-:W-:Y:S01]  /*38b0*/  UMOV UR26, 0x0 ;  /* 0x00000000001a7882 */ /* 0x000fe20000000000 */
[----:B------:R-:W-:Y:S01]  /*38c0*/  UMOV UR27, 0x10100010 ;  /* 0x10100010001b7882 */ /* 0x000fe20000000000 */
[----:B------:R-:W-:Y:S01]  /*38d0*/  UMOV UR24, 0x0 ;  /* 0x0000000000187882 */ /* 0x000fe20000000000 */
[----:B------:R-:W-:Y:S01]  /*38e0*/  UMOV UR25, 0x10100010 ;  /* 0x1010001000197882 */ /* 0x000fe20000000000 */
[----:B------:R-:W-:Y:S01]  /*38f0*/  UMOV UR22, 0x0 ;  /* 0x0000000000167882 */ /* 0x000fe20000000000 */
[----:B------:R-:W-:Y:S01]  /*3900*/  UMOV UR23, 0x10100010 ;  /* 0x1010001000177882 */ /* 0x000fe20000000000 */
[----:B-1----:R-:W-:Y:S02]  /*3910*/  R2UR UR21, R2 ;  /* 0x00000000021572ca */ /* 0x002fe400000e0000 */
[----:B------:R-:W-:-:S13]  /*3920*/  CS2R R2, SRZ ;  /* 0x0000000000027805 */ /* 0x000fda000001ff00 */
.L_x_81:
[C---:B------:R-:W-:Y:S02]  /*3930*/  LEA R0, R8.reuse, UR7, 0x3 ;  /* 0x0000000708007c11 */ /* 0x040fe4000f8e18ff */
[----:B------:R-:W-:Y:S02]  /*3940*/  SHF.L.U32 R4, R3, 0x1f, RZ ;  /* 0x0000001f03047819 */ /* 0x000fe400000006ff */
[----:B------:R-:W-:Y:S02]  /*3950*/  LEA R5, R8, UR7, 0x4 ;  /* 0x0000000708057c11 */ /* 0x000fe4000f8e20ff */
[----:B------:R-:W1:Y:S02]  /*3960*/  SYNCS.PHASECHK.TRANS64.TRYWAIT P0, [R0+URZ+0xe0], R4 ;  /* 0x0000e004000075a7 */ /* 0x000e6400080011ff */
[----:B-1-34-:R-:W-:Y:S05]  /*3970*/  @!P0 BRA `(.L_x_74) ;  /* 0x0000007400948947 */ /* 0x01afea0003800000 */
.L_x_263:
[----:B-1----:R-:W1:Y:S01]  /*3980*/  LDS.128 R4, [R5+0x170] ;  /* 0x0001700005047984 */ /* 0x002e620000000c00 */
[----:B------:R-:W-:Y:S02]  /*3990*/  VIADD R0, R0, 0xf0 ;  /* 0x000000f000007836 */ /* 0x000fe40000000000 */
[----:B------:R-:W-:Y:S01]  /*39a0*/  VIADD R8, R8, 0x1 ;  /* 0x0000000108087836 */ /* 0x000fe20000000000 */
[----:B------:R-:W-:Y:S01]  /*39b0*/  @!PT LDS RZ, [RZ] ;  /* 0x00000000fffff984 */ /* 0x000fe20000000800 */
[----:B------:R-:W-:Y:S01]  /*39c0*/  @!PT LDS RZ, [RZ] ;  /* 0x00000000fffff984 */ /* 0x000fe20000000800 */
[----:B------:R-:W-:Y:S01]  /*39d0*/  @!PT LDS RZ, [RZ] ;  /* 0x00000000fffff984 */ /* 0x000fe20000000800 */
[----:B------:R-:W-:Y:S01]  /*39e0*/  @!PT LDS RZ, [RZ] ;  /* 0x00000000fffff984 */ /* 0x000fe20000000800 */
[----:B------:R2:W-:Y:S06]  /*39f0*/  MEMBAR.ALL.CTA ;  /* 0x0000000000007992 */ /* 0x0005ec0000008000 */
[----:B--2---:R-:W2:Y:S01]  /*3a00*/  FENCE.VIEW.ASYNC.S ;  /* 0x00000000000073c6 */ /* 0x004ea20000000000 */
[----:B------:R-:W-:-:S04]  /*3a10*/  PRMT R0, RZ, 0x654, R0 ;  /* 0x00000654ff007816 */ /* 0x000fc80000000000 */
[----:B--2---:R2:W-:Y:S01]  /*3a20*/  SYNCS.ARRIVE.TRANS64.RED.A1T0 RZ, [R0+URZ], RZ ;  /* 0x000000ff00ff79a7 */ /* 0x0045e200081004ff */
[----:B-1----:R-:W-:Y:S01]  /*3a30*/  LOP3.LUT P1, RZ, R6, 0x1, RZ, 0xc0, !PT ;  /* 0x0000000106ff7812 */ /* 0x002fe2000782c0ff */
[----:B--2---:R-:W-:-:S12]  /*3a40*/  BRA.U UP2, `(.L_x_75) ;  /* 0x0000000502087547 */ /* 0x004fd8000b800000 */
[----:B------:R-:W1:Y:S01]  /*3a50*/  LDCU UR8, c[0x0][0x38c] ;  /* 0x00007180ff0877ac */ /* 0x000e620008000800 */
[----:B------:R-:W-:Y:S02]  /*3a60*/  PLOP3.LUT P2, PT, PT, PT, PT, 0x80, 0x8 ;  /* 0x000000000008781c */ /* 0x000fe40003f4f070 */
[----:B------:R-:W-:Y:S01]  /*3a70*/  SHF.L.U32 R4, R9, 0x1f, RZ ;  /* 0x0000001f09047819 */ /* 0x000fe200000006ff */
[----:B------:R-:W-:Y:S02]  /*3a80*/  ULEA UR9, UR19, UR7, 0x3 ;  /* 0x0000000713097291 */ /* 0x000fe4000f8e18ff */
[----:B------:R-:W-:Y:S02]  /*3a90*/  ULEA UR10, UR19, UR21, 0x6 ;  /* 0x00000015130a7291 */ /* 0x000fe4000f8e30ff */
[----:B-1----:R-:W-:-:S06]  /*3aa0*/  UISETP.GE.AND UP0, UPT, UR8, 0x1, UPT ;  /* 0x000000010800788c */ /* 0x002fcc000bf06270 */
[----:B------:R-:W-:-:S05]  /*3ab0*/  PLOP3.LUT P0, PT, PT, PT, UP0, 0x80, 0x8 ;  /* 0x000000000008781c */ /* 0x000fca0003f0f008 */
[----:B------:R-:W-:-:S08]  /*3ac0*/  @UP0 ULEA UR8, UR18, UR7, 0x3 ;  /* 0x0000000712080291 */ /* 0x000fd0000f8e18ff */
[----:B------:R-:W-:-:S04]  /*3ad0*/  @P0 SHF.L.U32 R0, R2, 0x1f, RZ ;  /* 0x0000001f02000819 */ /* 0x000fc800000006ff */
[----:B------:R1:W2:Y:S01]  /*3ae0*/  @P0 SYNCS.PHASECHK.TRANS64.TRYWAIT P2, [UR8], R0 ;  /* 0x00000000ff0005a7 */ /* 0x0002a20008041108 */
[----:B------:R-:W3:Y:S02]  /*3af0*/  SYNCS.PHASECHK.TRANS64.TRYWAIT P0, [UR9+0x120], R4 ;  /* 0x00012004ff0075a7 */ /* 0x000ee40008001109 */
[----:B-123--:R-:W-:Y:S05]  /*3b00*/  @!P0 BRA `(.L_x_76) ;  /* 0x0000007400448947 */ /* 0x00efea0003800000 */
.L_x_265:
[----:B------:R-:W-:Y:S01]  /*3b10*/  UMOV UR16, UR17 ;  /* 0x0000001100107c82 */ /* 0x000fe20008000000 */
[----:B------:R-:W-:Y:S05]  /*3b20*/  BRA.U !UP0, `(.L_x_77) ;  /* 0x0000000108c07547 */ /* 0x000fea000b800000 */
[----:B------:R-:W-:Y:S02]  /*3b30*/  UIADD3 UR16, UPT, UPT, UR20, UR17, URZ ;  /* 0x0000001114107290 */ /* 0x000fe4000fffe0ff */
[----:B------:R-:W-:Y:S01]  /*3b40*/  UPLOP3.LUT UP3, UPT, UPT, UPT, UPT, 0x40, 0x4 ;  /* 0x000000000004789c */ /* 0x000fe20003f6e870 */
[----:B------:R-:W-:Y:S01]  /*3b50*/  UMOV UR15, UR4 ;  /* 0x00000004000f7c82 */ /* 0x000fe20008000000 */
[----:B------:R-:W-:-:S09]  /*3b60*/  UMOV UR46, UR18 ;  /* 0x00000012002e7c82 */ /* 0x000fd20008000000 */
.L_x_80:
[----:B--2---:R-:W-:Y:S01]  /*3b70*/  ULEA UR8, UR46, UR7, 0x3 ;  /* 0x000000072e087291 */ /* 0x004fe2000f8e18ff */
[----:B---3--:R-:W-:Y:S11]  /*3b80*/  @P2 BRA `(.L_x_78) ;  /* 0x00000000000c2947 */ /* 0x008ff60003800000 */
[----:B-1----:R-:W-:Y:S04]  /*3b90*/  SHF.L.U32 R4, R2, 0x1f, RZ ;  /* 0x0000001f02047819 */ /* 0x002fe800000006ff */
[----:B------:R-:W1:Y:S02]  /*3ba0*/  SYNCS.PHASECHK.TRANS64.TRYWAIT P0, [UR8], R4 ;  /* 0x00000004ff0075a7 */ /* 0x000e640008001108 */
[----:B-1----:R-:W-:Y:S05]  /*3bb0*/  @!P0 BRA `(.L_x_79) ;  /* 0x0000007400308947 */ /* 0x002fea0003800000 */
.L_x_78:
[----:B------:R-:W-:Y:S01]  /*3bc0*/  UISETP.NE.AND UP0, UPT, UR15, 0x1, UPT ;  /* 0x000000010f00788c */ /* 0x000fe2000bf05270 */
[----:B------:R-:W-:Y:S01]  /*3bd0*/  PLOP3.LUT P2, PT, PT, PT, PT, 0x80, 0x8 ;  /* 0x000000000008781c */ /* 0x000fe20003f4f070 */
[----:B------:R-:W-:Y:S02]  /*3be0*/  UIADD3 UR18, UPT, UPT, UR46, 0x1, URZ ;  /* 0x000000012e127890 */ /* 0x000fe4000fffe0ff */
[----:B------:R-:W-:Y:S02]  /*3bf0*/  ULEA UR32, UR46, UR14, 0x8 ;  /* 0x0000000e2e207291 */ /* 0x000fe4000f8e40ff */
[----:B------:R-:W-:Y:S01]  /*3c00*/  UISETP.NE.AND UP1, UPT, UR18, 0xa, UPT ;  /* 0x0000000a1200788c */ /* 0x000fe2000bf25270 */
[----:B------:R-:W-:Y:S01]  /*3c10*/  PLOP3.LUT P0, PT, PT, PT, UP0, 0x80, 0x8 ;  /* 0x000000000008781c */ /* 0x000fe20003f0f008 */
[----:B------:R-:W-:Y:S02]  /*3c20*/  UIADD3 UR44, UPT, UPT, UR32, 0x2, URZ ;  /* 0x00000002202c7890 */ /* 0x000fe4000fffe0ff */
[----:B------:R-:W-:Y:S02]  /*3c30*/  USEL UR31, URZ, 0x1, UP1 ;  /* 0x00000001ff1f7887 */ /* 0x000fe40008800000 */
[----:B------:R-:W-:Y:S02]  /*3c40*/  USEL UR18, UR18, URZ, UP1 ;  /* 0x000000ff12127287 */ /* 0x000fe40008800000 */
[----:B------:R-:W-:Y:S02]  /*3c50*/  UIADD3 UR40, UPT, UPT, UR32, 0x4, URZ ;  /* 0x0000000420287890 */ /* 0x000fe4000fffe0ff */
[----:B------:R-:W-:Y:S01]  /*3c60*/  @UP0 ULEA UR30, UR18, UR7, 0x3 ;  /* 0x00000007121e0291 */ /* 0x000fe2000f8e18ff */
[----:B------:R-:W-:Y:S01]  /*3c70*/  LOP3.LUT R2, R2, UR31, RZ, 0x3c, !PT ;  /* 0x0000001f02027c12 */ /* 0x000fe2000f8e3cff */
[----:B------:R-:W-:Y:S02]  /*3c80*/  UIADD3 UR36, UPT, UPT, UR32, 0x6, URZ ;  /* 0x0000000620247890 */ /* 0x000fe4000fffe0ff */
[----:B------:R-:W-:Y:S01]  /*3c90*/  UIADD3 UR8, UPT, UPT, UR8, 0x50, URZ ;  /* 0x0000005008087890 */ /* 0x000fe2000fffe0ff */
[----:B-1----:R-:W-:Y:S01]  /*3ca0*/  @P0 SHF.L.U32 R0, R2, 0x1f, RZ ;  /* 0x0000001f02000819 */ /* 0x002fe200000006ff */
[----:B------:R-:W-:Y:S02]  /*3cb0*/  UIADD3 UR17, UPT, UPT, UR17, 0x1, URZ ;  /* 0x0000000111117890 */ /* 0x000fe4000fffe0ff */
[----:B------:R-:W-:Y:S01]  /*3cc0*/  UIADD3 UR15, UPT, UPT, UR15, -0x1, URZ ;  /* 0xffffffff0f0f7890 */ /* 0x000fe2000fffe0ff */
[----:B------:R2:W3:Y:S01]  /*3cd0*/  @P0 SYNCS.PHASECHK.TRANS64.TRYWAIT P2, [UR30], R0 ;  /* 0x00000000ff0005a7 */ /* 0x0004e2000804111e */
[----:B------:R-:W-:Y:S02]  /*3ce0*/  ULEA UR30, UR46, UR13, 0xa ;  /* 0x0000000d2e1e7291 */ /* 0x000fe4000f8e50ff */
[----:B------:R-:W-:Y:S02]  /*3cf0*/  UISETP.NE.AND UP0, UPT, UR17, UR16, UPT ;  /* 0x000000101100728c */ /* 0x000fe4000bf05270 */
[----:B------:R-:W-:Y:S02]  /*3d00*/  UIADD3 UR42, UPT, UPT, UR30, 0x2, URZ ;  /* 0x000000021e2a7890 */ /* 0x000fe4000fffe0ff */
[----:B------:R-:W-:Y:S02]  /*3d10*/  UIADD3 UR38, UPT, UPT, UR30, 0x4, URZ ;  /* 0x000000041e267890 */ /* 0x000fe4000fffe0ff */
[----:B------:R-:W-:Y:S01]  /*3d20*/  UIADD3 UR34, UPT, UPT, UR30, 0x6, URZ ;  /* 0x000000061e227890 */ /* 0x000fe2000fffe0ff */
[----:B------:R-:W-:Y:S01]  /*3d30*/  UMOV UR33, 0x40004040 ;  /* 0x4000404000217882 */ /* 0x000fe20000000000 */
[----:B------:R-:W-:Y:S01]  /*3d40*/  UMOV UR31, 0x40004040 ;  /* 0x40004040001f7882 */ /* 0x000fe20000000000 */
[----:B------:R-:W-:Y:S01]  /*3d50*/  UMOV UR45, 0x40004040 ;  /* 0x40004040002d7882 */ /* 0x000fe20000000000 */
[----:B------:R2:W-:Y:S01]  /*3d60*/  UTCHMMA.2CTA gdesc[UR30], gdesc[UR32], tmem[UR10], tmem[UR28], idesc[UR29], UP3 ;  /* 0x00ff1c201e0075ea */ /* 0x0005e20009a0000a */
[----:B------:R-:W-:Y:S01]  /*3d70*/  UPLOP3.LUT UP3, UPT, UPT, UPT, UPT, 0x80, 0x8 ;  /* 0x000000000008789c */ /* 0x000fe20003f6f070 */
[----:B------:R-:W-:Y:S01]  /*3d80*/  UMOV UR43, 0x40004040 ;  /* 0x40004040002b7882 */ /* 0x000fe20000000000 */
[----:B------:R-:W-:Y:S01]  /*3d90*/  UMOV UR41, 0x40004040 ;  /* 0x4000404000297882 */ /* 0x000fe20000000000 */
[----:B------:R2:W-:Y:S01]  /*3da0*/  UTCHMMA.2CTA gdesc[UR42], gdesc[UR44], tmem[UR10], tmem[UR26], idesc[UR27], UPT ;  /* 0x00ff1a2c2a0075ea */ /* 0x0005e2000ba0000a */
[----:B------:R-:W-:Y:S01]  /*3db0*/  UMOV UR39, 0x40004040 ;  /* 0x4000404000277882 */ /* 0x000fe20000000000 */
[----:B------:R-:W-:Y:S01]  /*3dc0*/  UMOV UR37, 0x40004040 ;  /* 0x4000404000257882 */ /* 0x000fe20000000000 */
[----:B------:R-:W-:Y:S01]  /*3dd0*/  UMOV UR35, 0x40004040 ;  /* 0x4000404000237882 */ /* 0x000fe20000000000 */
[----:B------:R2:W-:Y:S01]  /*3de0*/  UTCHMMA.2CTA gdesc[UR38], gdesc[UR40], tmem[UR10], tmem[UR24], idesc[UR25], UPT ;  /* 0x00ff1828260075ea */ /* 0x0005e2000ba0000a */
[----:B------:R2:W-:Y:S01]  /*3df0*/  UTCHMMA.2CTA gdesc[UR34], gdesc[UR36], tmem[UR10], tmem[UR22], idesc[UR23], UPT ;  /* 0x00ff1624220075ea */ /* 0x0005e2000ba0000a */
[----:B------:R2:W-:Y:S01]  /*3e00*/  UTCBAR.2CTA.MULTICAST [UR8], URZ, UR12 ;  /* 0x000000ff080073e9 */ /* 0x0005e2000820080c */
[----:B------:R-:W-:Y:S01]  /*3e10*/  UMOV UR46, UR18 ;  /* 0x00000012002e7c82 */ /* 0x000fe20008000000 */
[----:B------:R-:W-:Y:S05]  /*3e20*/  BRA.U UP0, `(.L_x_80) ;  /* 0xfffffffd00507547 */ /* 0x000fea000b83ffff */
.L_x_77:
[----:B------:R-:W-:Y:S01]  /*3e30*/  UIADD3 UR9, UPT, UPT, UR9, 0x100, URZ ;  /* 0x0000010009097890 */ /* 0x000fe2000fffe0ff */
[----:B------:R-:W-:-:S08]  /*3e40*/  UMOV UR17, UR16 ;  /* 0x0000001000117c82 */ /* 0x000fd00008000000 */
[----:B------:R4:W-:Y:S01]  /*3e50*/  UTCBAR.2CTA.MULTICAST [UR9], URZ, UR11 ;  /* 0x000000ff090073e9 */ /* 0x0009e2000820080b */
[----:B------:R-:W-:Y:S02]  /*3e60*/  NOP ;  /* 0x0000000000007918 */ /* 0x000fe40000000000 */
.L_x_75:
[----:B------:R-:W-:Y:S01]  /*3e70*/  UIADD3 UR19, UPT, UPT, UR19, 0x1, URZ ;  /* 0x0000000113137890 */ /* 0x000fe2000fffe0ff */
[----:B------:R-:W-:-:S03]  /*3e80*/  ISETP.NE.AND P0, PT, R8, 0x2, PT ;  /* 0x000000020800780c */ /* 0x000fc60003f05270 */
[----:B------:R-:W-:Y:S01]  /*3e90*/  UISETP.NE.AND UP0, UPT, UR19, 0x4, UPT ;  /* 0x000000041300788c */ /* 0x000fe2000bf05270 */
[----:B-12---:R-:W-:Y:S02]  /*3ea0*/  SEL R0, RZ, 0x1, P0 ;  /* 0x00000001ff007807 */ /* 0x006fe40000000000 */
[----:B------:R-:W-:Y:S01]  /*3eb0*/  SEL R8, R8, RZ, P0 ;  /* 0x000000ff08087207 */ /* 0x000fe20000000000 */
[----:B------:R-:W-:Y:S01]  /*3ec0*/  USEL UR8, URZ, 0x1, UP0 ;  /* 0x00000001ff087887 */ /* 0x000fe20008000000 */
[----:B------:R-:W-:Y:S01]  /*3ed0*/  LOP3.LUT R3, R3, R0, RZ, 0x3c, !PT ;  /* 0x0000000003037212 */ /* 0x000fe200078e3cff */
[----:B------:R-:W-:-:S04]  /*3ee0*/  USEL UR19, UR19, URZ, UP0 ;  /* 0x000000ff13137287 */ /* 0x000fc80008000000 */
[----:B------:R-:W-:Y:S01]  /*3ef0*/  LOP3.LUT R9, R9, UR8, RZ, 0x3c, !PT ;  /* 0x0000000809097c12 */ /* 0x000fe2000f8e3cff */
[----:B------:R-:W-:Y:S07]  /*3f00*/  @P1 BRA `(.L_x_81) ;  /* 0xfffffff800881947 */ /* 0x000fee000383ffff */
[----:B------:R-:W1:Y:S01]  /*3f10*/  S2UR UR4, SR_CgaCtaId ;  /* 0x00000000000479c3 */ /* 0x000e620000008800 */
[----:B------:R-:W-:Y:S01]  /*3f20*/  ELECT P0, URZ, PT ;  /* 0x0000000000ff782f */ /* 0x000fe20003800000 */
[----:B------:R-:W-:Y:S01]  /*3f30*/  HFMA2 R0, -RZ, RZ, 0, 5.9604644775390625e-08 ;  /* 0x00000001ff007431 */ /* 0x000fe200000001ff */
[----:B------:R-:W-:-:S05]  /*3f40*/  UMOV UR8, 0x40 ;  /* 0x0000004000087882 */ /* 0x000fca0000000000 */
[----:B------:R-:W-:Y:S01]  /*3f50*/  UVIRTCOUNT.DEALLOC.SMPOOL 0x80 ;  /* 0x000000800000784c */ /* 0x000fe20000000000 */
[----:B------:R-:W-:Y:S02]  /*3f60*/  UISETP.NE.AND UP0, UPT, UR6, URZ, UPT ;  /* 0x000000ff0600728c */ /* 0x000fe4000bf05270 */
[----:B-1----:R-:W-:-:S09]  /*3f70*/  ULEA UR4, UR4, UR8, 0x18 ;  /* 0x0000000804047291 */ /* 0x002fd2000f8ec0ff */
[----:B------:R1:W-:Y:S01]  /*3f80*/  @P0 STS.U8 [UR4+0x1c], R0 ;  /* 0x00001c00ff000988 */ /* 0x0003e20008000004 */
[----:B------:R-:W-:Y:S05]  /*3f90*/  BRA.U UP0, `(.L_x_82) ;  /* 0x0000000100a07547 */ /* 0x000fea000b800000 */
[----:B------:R-:W-:Y:S01]  /*3fa0*/  UIADD3 UR6, UPT, UPT, UR7, 0x120, URZ ;  /* 0x0000012007067890 */ /* 0x000fe2000fffe0ff */
[----:B------:R-:W-:-:S03]  /*3fb0*/  SHF.L.U32 R2, R9, 0x1f, RZ ;  /* 0x0000001f09027819 */ /* 0x000fc600000006ff */
[----:B------:R-:W-:-:S09]  /*3fc0*/  ULEA UR8, UR19, UR6, 0x3 ;  /* 0x0000000613087291 */ /* 0x000fd2000f8e18ff */
[----:B------:R-:W2:Y:S02]  /*3fd0*/  SYNCS.PHASECHK.TRANS64.TRYWAIT P0, [UR8], R2 ;  /* 0x00000002ff0075a7 */ /* 0x000ea40008001108 */
[----:B--2---:R-:W-:Y:S05]  /*3fe0*/  @!P0 BRA `(.L_x_83) ;  /* 0x00000070003c8947 */ /* 0x004fea0003800000 */
.L_x_268:
[----:B----4-:R-:W-:-:S04]  /*3ff0*/  UIADD3 UR9, UPT, UPT, UR19, 0x1, URZ ;  /* 0x0000000113097890 */ /* 0x010fc8000fffe0ff */
        /* <DEDUP_REMOVED lines=8> */
.L_x_270:
        /* <DEDUP_REMOVED lines=9> */
.L_x_272:
[----:B------:R-:W-:-:S04]  /*4110*/  UIADD3 UR9, UPT, UPT, UR9, 0x1, URZ ;  /* 0x0000000109097890 */ /* 0x000fc8000fffe0ff */
[----:B------:R-:W-:-:S04]  /*4120*/  UISETP.NE.AND UP1, UPT, UR9, 0x4, UPT ;  /* 0x000000040900788c */ /* 0x000fc8000bf25270 */
[----:B------:R-:W-:Y:S02]  /*4130*/  USEL UR8, URZ, 0x1, UP1 ;  /* 0x00000001ff087887 */ /* 0x000fe40008800000 */
[----:B------:R-:W-:-:S04]  /*4140*/  USEL UR9, UR9, URZ, UP1 ;  /* 0x000000ff09097287 */ /* 0x000fc80008800000 */
[----:B------:R-:W-:Y:S01]  /*4150*/  ULEA UR9, UR9, UR6, 0x3 ;  /* 0x0000000609097291 */ /* 0x000fe2000f8e18ff */
[----:B------:R-:W-:-:S04]  /*4160*/  LOP3.LUT R2, R2, UR8, RZ, 0x3c, !PT ;  /* 0x0000000802027c12 */ /* 0x000fc8000f8e3cff */
[----:B------:R-:W-:Y:S01]  /*4170*/  SHF.L.U32 R2, R2, 0x1f, RZ ;  /* 0x0000001f02027819 */ /* 0x000fe200000006ff */
[----:B-1----:R-:W-:-:S04]  /*4180*/  IMAD.U32 R0, RZ, RZ, UR9 ;  /* 0x00000009ff007e24 */ /* 0x002fc8000f8e00ff */
[----:B------:R1:W2:Y:S03]  /*4190*/  SYNCS.PHASECHK.TRANS64.TRYWAIT P0, [R0+URZ], R2 ;  /* 0x00000002000075a7 */ /* 0x0002a600080011ff */
[----:B--2---:R-:W-:Y:S05]  /*41a0*/  @!P0 NANOSLEEP.SYNCS 0x989680 ;  /* 0x009896800000895d */ /* 0x004fea0003900000 */
[----:B------:R-:W2:Y:S02]  /*41b0*/  @!P0 SYNCS.PHASECHK.TRANS64 P0, [R0+URZ], R2 ;  /* 0x00000002000085a7 */ /* 0x000ea400080010ff */
[----:B--2---:R-:W-:Y:S05]  /*41c0*/  @P0 BRA `(.L_x_86) ;  /* 0x0000000000200947 */ /* 0x004fea0003800000 */
.L_x_87:
[----:B--2---:R2:W4:Y:S02]  /*41d0*/  SYNCS.PHASECHK.TRANS64.TRYWAIT P0, [R0+URZ], R2 ;  /* 0x00000002000075a7 */ /* 0x00452400080011ff */
[----:B----4-:R-:W-:Y:S05]  /*41e0*/  @!P0 NANOSLEEP.SYNCS 0x989680 ;  /* 0x009896800000895d */ /* 0x010fea0003900000 */
[----:B------:R-:W4:Y:S02]  /*41f0*/  @!P0 SYNCS.PHASECHK.TRANS64 P0, [R0+URZ], R2 ;  /* 0x00000002000085a7 */ /* 0x000f2400080010ff */
[----:B----4-:R-:W-:Y:S05]  /*4200*/  @!P0 BRA `(.L_x_87) ;  /* 0xfffffffc00f08947 */ /* 0x010fea000383ffff */
[----:B------:R-:W-:Y:S05]  /*4210*/  BRA `(.L_x_86) ;  /* 0x00000000000c7947 */ /* 0x000fea0003800000 */
.L_x_82:
[----:B------:R-:W-:-:S04]  /*4220*/  UIADD3 UR6, UPT, UPT, UR7, 0x160, URZ ;  /* 0x0000016007067890 */ /* 0x000fc8000fffe0ff */
[----:B------:R-:W-:-:S09]  /*4230*/  UPRMT UR6, UR5, 0x654, UR6 ;  /* 0x0000065405067896 */ /* 0x000fd20008000006 */
[----:B------:R-:W-:Y:S03]  /*4240*/  SYNCS.ARRIVE.TRANS64.RED.A1T0 RZ, [UR6], RZ ;  /* 0x000000ffffff79a7 */ /* 0x000fe60008100406 */
.L_x_86:
[----:B-12---:R-:W-:Y:S01]  /*4250*/  SHF.L.U32 R2, RZ, 0x1f, RZ ;  /* 0x0000001fff027819 */ /* 0x006fe200000006ff */
[----:B------:R-:W-:Y:S01]  /*4260*/  UIADD3 UR6, UPT, UPT, UR7, 0x160, URZ ;  /* 0x0000016007067890 */ /* 0x000fe2000fffe0ff */
[----:B------:R-:W-:Y:S02]  /*4270*/  PLOP3.LUT P0, PT, PT, PT, UP0, 0x80, 0x8 ;  /* 0x000000000008781c */ /* 0x000fe40003f0f008 */
[----:B------:R-:W1:Y:S02]  /*4280*/  SYNCS.PHASECHK.TRANS64.TRYWAIT P1, [UR7+0x160], R2 ;  /* 0x00016002ff0075a7 */ /* 0x000e640008021107 */
[----:B-1----:R-:W-:Y:S09]  /*4290*/  @!P1 BRA `(.L_x_88) ;  /* 0x0000006c00d89947 */ /* 0x002ff20003800000 */
.L_x_274:
[----:B------:R-:W-:Y:S01]  /*42a0*/  @!UP0 UPRMT UR6, UR5, 0x654, UR6 ;  /* 0x0000065405068896 */ /* 0x000fe20008000006 */
[----:B------:R-:W-:Y:S02]  /*42b0*/  UMOV UR8, 0xffff ;  /* 0x0000ffff00087882 */ /* 0x000fe40000000000 */
[----:B------:R-:W-:-:S06]  /*42c0*/  UMOV UR5, 0x1 ;  /* 0x0000000100057882 */ /* 0x000fcc0000000000 */
[----:B------:R-:W-:Y:S01]  /*42d0*/  @!P0 SYNCS.ARRIVE.TRANS64.RED.A1T0 RZ, [UR6], RZ ;  /* 0x000000ffffff89a7 */ /* 0x000fe20008100406 */
[----:B------:R-:W-:Y:S01]  /*42e0*/  NOP ;  /* 0x0000000000007918 */ /* 0x000fe20000000000 */
[----:B-1----:R-:W1:Y:S01]  /*42f0*/  LDS R0, [UR4+0x14] ;  /* 0x00001404ff007984 */ /* 0x002e620008000800 */
[----:B------:R-:W-:-:S04]  /*4300*/  ULOP3.LUT UR6, UR21, 0xffff, URZ, 0xc0, !UPT ;  /* 0x0000ffff15067892 */ /* 0x000fc8000f8ec0ff */
[----:B------:R-:W-:-:S04]  /*4310*/  USHF.R.U32.HI UR6, URZ, 0x5, UR6 ;  /* 0x00000005ff067899 */ /* 0x000fc80008011606 */
[----:B------:R-:W-:Y:S02]  /*4320*/  USHF.L.U32 UR8, UR8, UR6, URZ ;  /* 0x0000000608087299 */ /* 0x000fe400080006ff */
[----:B------:R-:W-:-:S04]  /*4330*/  USHF.L.U32 UR5, UR5, UR6, URZ ;  /* 0x0000000605057299 */ /* 0x000fc800080006ff */
[----:B-1----:R-:W-:-:S04]  /*4340*/  LOP3.LUT R0, R0, UR8, RZ, 0xc0, !PT ;  /* 0x0000000800007c12 */ /* 0x002fc8000f8ec0ff */
[----:B------:R-:W-:-:S13]  /*4350*/  ISETP.NE.AND P0, PT, R0, UR8, PT ;  /* 0x0000000800007c0c */ /* 0x000fda000bf05270 */
[----:B------:R-:W-:Y:S05]  /*4360*/  @P0 BRA `(.L_x_89) ;  /* 0x0000000000580947 */ /* 0x000fea0003800000 */
[----:B------:R-:W1:Y:S02]  /*4370*/  LDS R0, [UR4+0x18] ;  /* 0x00001804ff007984 */ /* 0x000e640008000800 */
[----:B-1----:R-:W-:-:S04]  /*4380*/  LOP3.LUT R0, R0, UR5, RZ, 0xc0, !PT ;  /* 0x0000000500007c12 */ /* 0x002fc8000f8ec0ff */
[----:B------:R-:W-:-:S13]  /*4390*/  ISETP.NE.AND P0, PT, R0, UR5, PT ;  /* 0x0000000500007c0c */ /* 0x000fda000bf05270 */
[----:B------:R-:W-:Y:S05]  /*43a0*/  @P0 BRA `(.L_x_90) ;  /* 0x00000000003c0947 */ /* 0x000fea0003800000 */
[----:B------:R-:W1:Y:S01]  /*43b0*/  S2R R2, SR_LANEID ;  /* 0x0000000000027919 */ /* 0x000e620000000000 */
[----:B------:R-:W-:Y:S01]  /*43c0*/  ULOP3.LUT UR8, URZ, UR8, URZ, 0x33, !UPT ;  /* 0x00000008ff087292 */ /* 0x000fe2000f8e33ff */
[----:B------:R-:W-:Y:S02]  /*43d0*/  VOTEU.ANY UR7, UPT, PT ;  /* 0x0000000000077886 */ /* 0x000fe400038e0100 */
[----:B------:R-:W-:-:S03]  /*43e0*/  UFLO.U32 UR7, UR7 ;  /* 0x00000007000772bd */ /* 0x000fc600080e0000 */
[----:B------:R-:W-:-:S04]  /*43f0*/  IMAD.U32 R0, RZ, RZ, UR8 ;  /* 0x00000008ff007e24 */ /* 0x000fc8000f8e00ff */
[----:B------:R2:W3:Y:S02]  /*4400*/  REDUX UR6, R0 ;  /* 0x00000000000673c4 */ /* 0x0004e40000000000 */
[----:B------:R1:W-:Y:S02]  /*4410*/  UTCATOMSWS.AND URZ, UR8 ;  /* 0x0000000800ff79e3 */ /* 0x0003e40008000000 */
[----:B-1----:R-:W-:Y:S02]  /*4420*/  ISETP.EQ.U32.AND P0, PT, R2, UR7, PT ;  /* 0x0000000702007c0c */ /* 0x002fe4000bf02070 */
[----:B--2---:R-:W-:Y:S02]  /*4430*/  LOP3.LUT R0, RZ, UR5, RZ, 0x33, !PT ;  /* 0x00000005ff007c12 */ /* 0x004fe4000f8e33ff */
[----:B---3--:R-:W-:Y:S02]  /*4440*/  MOV R2, UR6 ;  /* 0x0000000600027c02 */ /* 0x008fe40008000f00 */
[----:B------:R-:W1:Y:S07]  /*4450*/  REDUX UR5, R0 ;  /* 0x00000000000573c4 */ /* 0x000e6e0000000000 */
[----:B------:R2:W-:Y:S01]  /*4460*/  @P0 ATOMS.AND RZ, [UR4+0x14], R2 ;  /* 0x00001402ffff098c */ /* 0x0005e2000a800004 */
[----:B-1----:R-:W-:-:S05]  /*4470*/  IMAD.U32 R0, RZ, RZ, UR5 ;  /* 0x00000005ff007e24 */ /* 0x002fca000f8e00ff */
[----:B------:R2:W-:Y:S01]  /*4480*/  @P0 ATOMS.AND RZ, [UR4+0x18], R0 ;  /* 0x00001800ffff098c */ /* 0x0005e2000a800004 */
[----:B------:R-:W-:Y:S05]  /*4490*/  BRA `(.L_x_91) ;  /* 0x0000000000147947 */ /* 0x000fea0003800000 */
.L_x_90:
[----:B------:R-:W-:Y:S02]  /*44a0*/  MOV R2, 0x44c0 ;  /* 0x000044c000027802 */ /* 0x000fe40000000f00 */
[----:B---345:R-:W-:Y:S05]  /*44b0*/  CALL.REL.NOINC `($__internal_0_$__cuda_sm10x_tcgen05_guardrail_trap_col_being_dealloced_not_returned_by_alloc) ;  /* 0x0000007000307944 */ /* 0x038fea0003c00000 */
[----:B------:R-:W-:Y:S05]  /*44c0*/  BRA `(.L_x_91) ;  /* 0x0000000000087947 */ /* 0x000fea0003800000 */
.L_x_89:
[----:B------:R-:W-:Y:S02]  /*44d0*/  MOV R2, 0x44f0 ;  /* 0x000044f000027802 */ /* 0x000fe40000000f00 */
[----:B---345:R-:W-:Y:S05]  /*44e0*/  CALL.REL.NOINC `($__internal_2_$__cuda_sm10x_tcgen05_guardrail_trap_unallocated_columns_being_dealloced) ;  /* 0x00000070003c7944 */ /* 0x038fea0003c00000 */
.L_x_91:
[----:B------:R-:W-:Y:S01]  /*44f0*/  NOP ;  /* 0x0000000000007918 */ /* 0x000fe20000000000 */
[----:B----4-:R-:W-:Y:S05]  /*4500*/  EXIT ;  /* 0x000000000000794d */ /* 0x010fea0003800000 */
.L_x_62:
[----:B------:R-:W-:-:S09]  /*4510*/  UISETP.NE.OR UP5, UPT, UR7, 0x3, UP5 ;  /* 0x000000030700788c */ /* 0x000fd2000afa5670 */
[----:B------:R-:W-:Y:S05]  /*4520*/  BRA.U UP5, `(.L_x_92) ;  /* 0x0000000d05b07547 */ /* 0x000fea000b800000 */
[----:B------:R-:W1:Y:S01]  /*4530*/  LDC R0, c[0x0][0xb30] ;  /* 0x0002cc00ff007b82 */ /* 0x000e620000000800 */
[----:B------:R-:W2:Y:S01]  /*4540*/  LDCU.64 UR8, c[0x0][0x888] ;  /* 0x00011100ff0877ac */ /* 0x000ea20008000a00 */
[----:B------:R-:W-:Y:S02]  /*4550*/  HFMA2 R27, -RZ, RZ, 0, 0 ;  /* 0x00000000ff1b7431 */ /* 0x000fe400000001ff */
[----:B------:R-:W-:Y:S01]  /*4560*/  IMAD.MOV.U32 R29, RZ, RZ, 0x1 ;  /* 0x00000001ff1d7424 */ /* 0x000fe200078e00ff */
[----:B------:R-:W-:Y:S01]  /*4570*/  MOV R25, 0x2000 ;  /* 0x0000200000197802 */ /* 0x000fe20000000f00 */
[----:B------:R-:W3:Y:S01]  /*4580*/  LDCU.64 UR6, c[0x0][0x890] ;  /* 0x00011200ff0677ac */ /* 0x000ee20008000a00 */
[----:B------:R-:W-:Y:S01]  /*4590*/  IMAD.MOV.U32 R28, RZ, RZ, RZ ;  /* 0x000000ffff1c7224 */ /* 0x000fe200078e00ff */
[----:B------:R-:W4:Y:S01]  /*45a0*/  LDC R24, c[0x0][0x370] ;  /* 0x0000dc00ff187b82 */ /* 0x000f220000000800 */
[----:B------:R-:W-:Y:S01]  /*45b0*/  UMOV UR5, 0x400 ;  /* 0x0000040000057882 */ /* 0x000fe20000000000 */
[----:B------:R-:W-:-:S02]  /*45c0*/  UPLOP3.LUT UP1, UPT, UPT, UPT, UPT, 0x40, 0x4 ;  /* 0x000000000004789c */ /* 0x000fc40003f2e870 */
[----:B------:R-:W-:Y:S01]  /*45d0*/  ULEA UR5, UR4, UR5, 0x18 ;  /* 0x0000000504057291 */ /* 0x000fe2000f8ec0ff */
[----:B------:R-:W-:-:S03]  /*45e0*/  UMOV UR14, URZ ;  /* 0x000000ff000e7c82 */ /* 0x000fc60008000000 */
[----:B------:R-:W4:Y:S01]  /*45f0*/  LDC R3, c[0x0][0xb0c] ;  /* 0x0002c300ff037b82 */ /* 0x000f220000000800 */
[----:B--2---:R-:W-:Y:S02]  /*4600*/  UISETP.NE.U32.AND UP3, UPT, UR8, URZ, UPT ;  /* 0x000000ff0800728c */ /* 0x004fe4000bf65070 */
[----:B---3--:R-:W-:-:S05]  /*4610*/  UISETP.NE.U32.AND UP5, UPT, UR6, URZ, UPT ;  /* 0x000000ff0600728c */ /* 0x008fca000bfa5070 */
[----:B------:R-:W2:Y:S01]  /*4620*/  LDC R20, c[0x0][0xb20] ;  /* 0x0002c800ff147b82 */ /* 0x000ea20000000800 */
[----:B-1----:R-:W-:Y:S01]  /*4630*/  ISETP.NE.AND P1, PT, R0, 0x1, PT ;  /* 0x000000010000780c */ /* 0x002fe20003f25270 */
[----:B------:R-:W-:Y:S02]  /*4640*/  UISETP.NE.AND.EX UP3, UPT, UR9, URZ, UPT, UP3 ;  /* 0x000000ff0900728c */ /* 0x000fe4000bf65330 */
[----:B------:R-:W-:-:S04]  /*4650*/  UISETP.NE.AND.EX UP5, UPT, UR7, URZ, UPT, UP5 ;  /* 0x000000ff0700728c */ /* 0x000fc8000bfa5350 */
[----:B------:R-:W1:Y:S08]  /*4660*/  LDC.64 R30, c[0x0][0x348] ;  /* 0x0000d200ff1e7b82 */ /* 0x000e700000000a00 */
[----:B------:R-:W3:Y:S08]  /*4670*/  LDC.64 R14, c[0x0][0xb10] ;  /* 0x0002c400ff0e7b82 */ /* 0x000ef00000000a00 */
[----:B------:R-:W1:Y:S08]  /*4680*/  LDC.64 R6, c[0x0][0xb18] ;  /* 0x0002c600ff067b82 */ /* 0x000e700000000a00 */
[----:B------:R-:W1:Y:S08]  /*4690*/  LDC.64 R4, c[0x0][0xb28] ;  /* 0x0002ca00ff047b82 */ /* 0x000e700000000a00 */
[----:B--2-4-:R-:W1:Y:S02]  /*46a0*/  LDC R21, c[0x0][0x374] ;  /* 0x0000dd00ff157b82 */ /* 0x014e640000000800 */
.L_x_101:
[C---:B------:R-:W-:Y:S02]  /*46b0*/  LEA R0, R28.reuse, UR5, 0x3 ;  /* 0x000000051c007c11 */ /* 0x040fe4000f8e18ff */
[----:B------:R-:W-:Y:S02]  /*46c0*/  SHF.L.U32 R2, R27, 0x1f, RZ ;  /* 0x0000001f1b027819 */ /* 0x000fe400000006ff */
[----:B------:R-:W-:Y:S02]  /*46d0*/  LEA R16, R28, UR5, 0x4 ;  /* 0x000000051c107c11 */ /* 0x000fe4000f8e20ff */
[----:B--2---:R-:W2:Y:S02]  /*46e0*/  SYNCS.PHASECHK.TRANS64.TRYWAIT P0, [R0+URZ+0xe0], R2 ;  /* 0x0000e002000075a7 */ /* 0x004ea400080011ff */
[----:B--2---:R-:W-:Y:S05]  /*46f0*/  @!P0 BRA `(.L_x_93) ;  /* 0x0000006800d88947 */ /* 0x004fea0003800000 */
.L_x_275:
[----:B------:R-:W-:Y:S01]  /*4700*/  ISETP.GE.AND P0, PT, R65, 0x1, PT ;  /* 0x000000014100780c */ /* 0x000fe20003f06270 */
[----:B------:R-:W4:Y:S01]  /*4710*/  LDS.128 R16, [R16+0x170] ;  /* 0x0001700010107984 */ /* 0x000f220000000c00 */
[----:B--2---:R-:W-:Y:S01]  /*4720*/  VIADD R0, R0, 0xf0 ;  /* 0x000000f000007836 */ /* 0x004fe20000000000 */
[----:B------:R-:W-:Y:S01]  /*4730*/  @!PT LDS RZ, [RZ] ;  /* 0x00000000fffff984 */ /* 0x000fe20000000800 */
[----:B------:R-:W-:Y:S01]  /*4740*/  @!PT LDS RZ, [RZ] ;  /* 0x00000000fffff984 */ /* 0x000fe20000000800 */
[----:B------:R-:W-:Y:S01]  /*4750*/  @!PT LDS RZ, [RZ] ;  /* 0x00000000fffff984 */ /* 0x000fe20000000800 */
[----:B------:R-:W-:Y:S01]  /*4760*/  @!PT LDS RZ, [RZ] ;  /* 0x00000000fffff984 */ /* 0x000fe20000000800 */
[----:B------:R2:W-:Y:S06]  /*4770*/  MEMBAR.ALL.CTA ;  /* 0x0000000000007992 */ /* 0x0005ec0000008000 */
[----:B--2---:R-:W2:Y:S01]  /*4780*/  FENCE.VIEW.ASYNC.S ;  /* 0x00000000000073c6 */ /* 0x004ea20000000000 */
[----:B------:R-:W-:Y:S04]  /*4790*/  PRMT R0, RZ, 0x654, R0 ;  /* 0x00000654ff007816 */ /* 0x000fe80000000000 */
[----:B--2---:R2:W-:Y:S01]  /*47a0*/  SYNCS.ARRIVE.TRANS64.RED.A1T0 RZ, [R0+URZ], RZ ;  /* 0x000000ff00ff79a7 */ /* 0x0045e200081004ff */
[----:B----4-:R-:W-:Y:S11]  /*47b0*/  LOP3.LUT P3, RZ, R18, 0x1, RZ, 0xc0, !PT ;  /* 0x0000000112ff7812 */ /* 0x010ff6000786c0ff */
[----:B------:R-:W-:Y:S02]  /*47c0*/  @!UPT UIADD3 URZ, UPT, UPT, URZ, URZ, URZ ;  /* 0x000000fffffff290 */ /* 0x000fe4000fffe0ff */
[----:B------:R-:W-:Y:S02]  /*47d0*/  @P3 MOV R11, R16 ;  /* 0x00000010000b3202 */ /* 0x000fe40000000f00 */
[----:B------:R-:W-:Y:S01]  /*47e0*/  @P3 LOP3.LUT R10, R17, 0xffff, RZ, 0xc0, !PT ;  /* 0x0000ffff110a3812 */ /* 0x000fe200078ec0ff */
[----:B--2---:R-:W-:Y:S06]  /*47f0*/  @!P0 BRA `(.L_x_94) ;  /* 0x0000000000a48947 */ /* 0x004fec0003800000 */
[-C--:B-1----:R-:W-:Y:S01]  /*4800*/  IMAD.HI.U32 R0, R21, R7.reuse, RZ ;  /* 0x0000000715007227 */ /* 0x082fe200078e00ff */
[----:B------:R-:W-:Y:S02]  /*4810*/  ISETP.NE.AND P0, PT, R6, 0x1, PT ;  /* 0x000000010600780c */ /* 0x000fe40003f05270 */
[----:B------:R-:W-:Y:S01]  /*4820*/  ISETP.NE.AND P2, PT, R65, 0x1, PT ;  /* 0x000000014100780c */ /* 0x000fe20003f45270 */
[----:B---3--:R-:W-:Y:S01]  /*4830*/  IMAD.HI.U32 R9, R24, R14, RZ ;  /* 0x0000000e18097227 */ /* 0x008fe200078e00ff */
[----:B------:R-:W-:Y:S02]  /*4840*/  SHF.R.U32.HI R0, RZ, R20, R0 ;  /* 0x00000014ff007219 */ /* 0x000fe40000011600 */
[----:B------:R-:W-:Y:S01]  /*4850*/  ISETP.NE.AND P4, PT, R3, 0x1, PT ;  /* 0x000000010300780c */ /* 0x000fe20003f85270 */
[----:B------:R-:W-:Y:S01]  /*4860*/  IMAD.HI.U32 R13, R10, R7, RZ ;  /* 0x000000070a0d7227 */ /* 0x000fe200078e00ff */
[----:B------:R-:W-:Y:S02]  /*4870*/  SHF.R.U32.HI R9, RZ, R15, R9 ;  /* 0x0000000fff097219 */ /* 0x000fe40000011609 */
[----:B------:R-:W-:Y:S01]  /*4880*/  SEL R0, R21, R0, !P0 ;  /* 0x0000000015007207 */ /* 0x000fe20004000000 */
[----:B------:R-:W-:Y:S01]  /*4890*/  IMAD.HI.U32 R12, R11, R14, RZ ;  /* 0x0000000e0b0c7227 */ /* 0x000fe200078e00ff */
[----:B------:R-:W-:Y:S03]  /*48a0*/  SEL R9, R24, R9, !P4 ;  /* 0x0000000918097207 */ /* 0x000fe60006000000 */
[-C--:B------:R-:W-:Y:S01]  /*48b0*/  IMAD.HI.U32 R8, R0, R4.reuse, RZ ;  /* 0x0000000400087227 */ /* 0x080fe200078e00ff */
[----:B------:R-:W-:Y:S03]  /*48c0*/  SHF.R.U32.HI R12, RZ, R15, R12 ;  /* 0x0000000fff0c7219 */ /* 0x000fe6000001160c */
[----:B------:R-:W-:Y:S01]  /*48d0*/  IMAD.HI.U32 R2, R9, R4, RZ ;  /* 0x0000000409027227 */ /* 0x000fe200078e00ff */
[-C--:B------:R-:W-:Y:S02]  /*48e0*/  @P2 SHF.R.U32.HI R0, RZ, R5.reuse, R8 ;  /* 0x00000005ff002219 */ /* 0x080fe40000011608 */
[----:B------:R-:W-:Y:S02]  /*48f0*/  SHF.R.U32.HI R8, RZ, R20, R13 ;  /* 0x00000014ff087219 */ /* 0x000fe4000001160d */
[----:B------:R-:W-:Y:S01]  /*4900*/  @P2 SHF.R.U32.HI R9, RZ, R5, R2 ;  /* 0x00000005ff092219 */ /* 0x000fe20000011602 */
[----:B------:R-:W-:Y:S01]  /*4910*/  IMAD R0, R65, R0, RZ ;  /* 0x0000000041007224 */ /* 0x000fe200078e02ff */
[----:B------:R-:W-:Y:S02]  /*4920*/  SEL R8, R10, R8, !P0 ;  /* 0x000000080a087207 */ /* 0x000fe40004000000 */
[----:B------:R-:W-:Y:S01]  /*4930*/  SEL R2, R11, R12, !P4 ;  /* 0x0000000c0b027207 */ /* 0x000fe20006000000 */
[C---:B------:R-:W-:Y:S01]  /*4940*/  IMAD R12, R65.reuse, R9, RZ ;  /* 0x00000009410c7224 */ /* 0x040fe200078e02ff */
[C---:B------:R-:W-:Y:S01]  /*4950*/  ISETP.GE.AND P0, PT, R8.reuse, R0, PT ;  /* 0x000000000800720c */ /* 0x040fe20003f06270 */
[----:B------:R-:W-:Y:S03]  /*4960*/  IMAD.HI.U32 R0, R8, R4, RZ ;  /* 0x0000000408007227 */ /* 0x000fe600078e00ff */
[----:B------:R-:W-:Y:S02]  /*4970*/  ISETP.GE.OR P0, PT, R2, R12, P0 ;  /* 0x0000000c0200720c */ /* 0x000fe40000706670 */
[-C--:B------:R-:W-:Y:S04]  /*4980*/  SHF.R.U32.HI R0, RZ, R5.reuse, R0 ;  /* 0x00000005ff007219 */ /* 0x080fe80000011600 */
[----:B------:R-:W-:Y:S05]  /*4990*/  SEL R13, R8, R0, !P2 ;  /* 0x00000000080d7207 */ /* 0x000fea0005000000 */
[----:B------:R-:W-:Y:S02]  /*49a0*/  IMAD.MOV R12, RZ, RZ, -R13 ;  /* 0x000000ffff0c7224 */ /* 0x000fe400078e0a0d */
[C---:B------:R-:W-:Y:S04]  /*49b0*/  @!P0 IMAD.HI.U32 R0, R2.reuse, R4, RZ ;  /* 0x0000000402008227 */ /* 0x040fe800078e00ff */
[----:B------:R-:W-:Y:S01]  /*49c0*/  IMAD R12, R65, R12, R8 ;  /* 0x0000000c410c7224 */ /* 0x000fe200078e0208 */
[----:B------:R-:W-:Y:S04]  /*49d0*/  @!P0 SHF.R.U32.HI R0, RZ, R5, R0 ;  /* 0x00000005ff008219 */ /* 0x000fe80000011600 */
[----:B------:R-:W-:Y:S04]  /*49e0*/  @!P0 SEL R0, R2, R0, !P2 ;  /* 0x0000000002008207 */ /* 0x000fe80005000000 */
[----:B------:R-:W-:Y:S01]  /*49f0*/  @!P0 IADD3 R13, PT, PT, R13, -R0, RZ ;  /* 0x800000000d0d8210 */ /* 0x000fe20007ffe0ff */
[----:B------:R-:W-:Y:S01]  /*4a00*/  @!P0 IMAD R0, R9, R12, R0 ;  /* 0x0000000c09008224 */ /* 0x000fe200078e0200 */
[----:B------:R-:W-:Y:S01]  /*4a10*/  IADD3 R9, PT, PT, -R8, RZ, RZ ;  /* 0x000000ff08097210 */ /* 0x000fe20007ffe1ff */
[--C-:B------:R-:W-:Y:S02]  /*4a20*/  IMAD.MOV R12, RZ, RZ, -R2.reuse ;  /* 0x000000ffff0c7224 */ /* 0x100fe400078e0a02 */
[----:B------:R-:W-:Y:S02]  /*4a30*/  @!P0 IMAD R8, R13, R65, R2 ;  /* 0x000000410d088224 */ /* 0x000fe400078e0202 */
[----:B------:R-:W-:Y:S02]  /*4a40*/  @!P0 IMAD.MOV.U32 R2, RZ, RZ, R0 ;  /* 0x000000ffff028224 */ /* 0x000fe400078e0000 */
[----:B------:R-:W-:Y:S02]  /*4a50*/  IMAD R11, R3, R12, R11 ;  /* 0x0000000c030b7224 */ /* 0x000fe400078e020b */
[----:B------:R-:W-:Y:S02]  /*4a60*/  IMAD R10, R6, R9, R10 ;  /* 0x00000009060a7224 */ /* 0x000fe400078e020a */
[----:B------:R-:W-:Y:S02]  /*4a70*/  IMAD R11, R2, R3, R11 ;  /* 0x00000003020b7224 */ /* 0x000fe400078e020b */
[----:B------:R-:W-:Y:S02]  /*4a80*/  IMAD R10, R8, R6, R10 ;  /* 0x00000006080a7224 */ /* 0x000fe400078e020a */
.L_x_94:
[----:B------:R-:W-:Y:S05]  /*4a90*/  BRA.U UP1, `(.L_x_95) ;  /* 0x0000000101107547 */ /* 0x000fea000b800000 */
[----:B------:R-:W-:Y:S04]  /*4aa0*/  MOV R2, UR13 ;  /* 0x0000000d00027c02 */ /* 0x000fe80008000f00 */
[----:B------:R-:W-:Y:S04]  /*4ab0*/  SHF.L.U32 R2, R2, 0x1f, RZ ;  /* 0x0000001f02027819 */ /* 0x000fe800000006ff */
[----:B------:R-:W2:Y:S02]  /*4ac0*/  SYNCS.PHASECHK.TRANS64.TRYWAIT P0, [UR5+0xd8], R2 ;  /* 0x0000d802ff0075a7 */ /* 0x000ea40008001105 */
[----:B--2---:R-:W-:Y:S05]  /*4ad0*/  @!P0 BRA `(.L_x_96) ;  /* 0x0000006400f48947 */ /* 0x004fea0003800000 */
.L_x_95:
[----:B------:R-:W-:Y:S02]  /*4ae0*/  R2UR UR11, R22 ;  /* 0x00000000160b72ca */ /* 0x000fe400000e0000 */
[----:B------:R-:W-:Y:S02]  /*4af0*/  R2UR UR10, R23 ;  /* 0x00000000170a72ca */ /* 0x000fe400000e0000 */
[----:B------:R-:W-:Y:S04]  /*4b00*/  ISETP.NE.U32.AND P2, PT, RZ, UR6, PT ;  /* 0x00000006ff007c0c */ /* 0x000fe8000bf45070 */
[----:B------:R-:W-:Y:S05]  /*4b10*/  ISETP.NE.AND.EX P2, PT, RZ, UR7, PT, P2 ;  /* 0x00000007ff007c0c */ /* 0x000fea000bf45320 */
[----:B------:R-:W-:Y:S02]  /*4b20*/  USHF.L.U32 UR11, UR11, 0x7, URZ ;  /* 0x000000070b0b7899 */ /* 0x000fe400080006ff */
[----:B------:R-:W-:Y:S01]  /*4b30*/  USHF.L.U32 UR10, UR10, 0x6, URZ ;  /* 0x000000060a0a7899 */ /* 0x000fe200080006ff */
[----:B------:R-:W-:Y:S11]  /*4b40*/  BRA.U !UP5, `(.L_x_97) ;  /* 0x000000010d347547 */ /* 0x000ff6000b800000 */
[----:B------:R-:W-:Y:S01]  /*4b50*/  UPLOP3.LUT UP0, UPT, UPT, UPT, UP3, 0x80, 0x8 ;  /* 0x000000000008789c */ /* 0x000fe20003f0f030 */
[----:B--2---:R-:W-:Y:S02]  /*4b60*/  HFMA2 R0, -RZ, RZ, 0, 5.9604644775390625e-08 ;  /* 0x00000001ff007431 */ /* 0x004fe400000001ff */
[----:B------:R-:W-:Y:S03]  /*4b70*/  IMAD.MOV.U32 R132, RZ, RZ, 0x1 ;  /* 0x00000001ff847424 */ /* 0x000fe600078e00ff */
[----:B------:R-:W-:Y:S05]  /*4b80*/  PLOP3.LUT P0, PT, PT, PT, UP0, 0x80, 0x8 ;  /* 0x000000000008781c */ /* 0x000fea0003f0f008 */
[----:B------:R-:W2:Y:S01]  /*4b90*/  @UP0 LDCU.64 UR16, c[0x0][0x888] ;  /* 0x00011100ff1007ac */ /* 0x000ea20008000a00 */
[----:B------:R-:W-:Y:S07]  /*4ba0*/  @UP0 UIMAD UR8, UR36, UR6, URZ ;  /* 0x00000006240802a4 */ /* 0x000fee000f8e02ff */
[----:B------:R-:W-:Y:S01]  /*4bb0*/  @!P0 PRMT R132, R0, 0x7610, R132 ;  /* 0x0000761000848816 */ /* 0x000fe20000000084 */
[----:B--2---:R-:W-:Y:S03]  /*4bc0*/  @UP0 UIMAD.WIDE UR16, UR8, 0x4, UR16 ;  /* 0x00000004081008a5 */ /* 0x004fe6000f8e0210 */
[----:B------:R-:W2:Y:S03]  /*4bd0*/  @!UP0 LDCU UR8, c[0x0][0x880] ;  /* 0x00011000ff0887ac */ /* 0x000ea60008000800 */
[----:B-----5:R-:W-:Y:S01]  /*4be0*/  IMAD.U32 R90, RZ, RZ, UR16 ;  /* 0x00000010ff5a7e24 */ /* 0x020fe2000f8e00ff */
[----:B------:R-:W-:Y:S05]  /*4bf0*/  MOV R91, UR17 ;  /* 0x00000011005b7c02 */ /* 0x000fea0008000f00 */
[----:B------:R4:W5:Y:S02]  /*4c00*/  @P0 LDG.E R90, desc[UR38][R90.64] ;  /* 0x000000265a5a0981 */ /* 0x000964000c1e1900 */
[----:B--2-4-:R-:W-:Y:S07]  /*4c10*/  @!P0 IMAD.U32 R90, RZ, RZ, UR8 ;  /* 0x00000008ff5a8e24 */ /* 0x014fee000f8e00ff */
.L_x_97:
[----:B-----5:R-:W-:Y:S01]  /*4c20*/  @!P2 FSETP.EQ.AND P0, PT, R90, RZ, PT ;  /* 0x000000ff5a00a20b */ /* 0x020fe20003f02000 */
[----:B------:R-:W-:Y:S01]  /*4c30*/  @!UPT UIADD3 URZ, UPT, UPT, URZ, URZ, URZ ;  /* 0x000000fffffff290 */ /* 0x000fe2000fffe0ff */
[----:B------:R-:W-:Y:S11]  /*4c40*/  @!P2 BRA `(.L_x_98) ;  /* 0x000000000014a947 */ /* 0x000ff60003800000 */
[----:B------:R-:W-:Y:S02]  /*4c50*/  LOP3.LUT P2, RZ, R132, 0xff, RZ, 0xc0, !PT ;  /* 0x000000ff84ff7812 */ /* 0x000fe4000784c0ff */
[----:B------:R-:W-:Y:S04]  /*4c60*/  PLOP3.LUT P0, PT, PT, PT, UP0, 0x80, 0x8 ;  /* 0x000000000008781c */ /* 0x000fe80003f0f008 */
[----:B------:R-:W-:Y:S07]  /*4c70*/  PLOP3.LUT P0, PT, P0, PT, PT, 0x8, 0x80 ;  /* 0x000000000080781c */ /* 0x000fee000070e170 */
[----:B------:R-:W-:Y:S11]  /*4c80*/  @P2 FSETP.EQ.AND P0, PT, R90, RZ, PT ;  /* 0x000000ff5a00220b */ /* 0x000ff60003f02000 */
[----:B------:R-:W-:Y:S02]  /*4c90*/  @!UPT UIADD3 URZ, UPT, UPT, URZ, URZ, URZ ;  /* 0x000000fffffff290 */ /* 0x000fe4000fffe0ff */
.L_x_98:
[----:B------:R-:W-:Y:S01]  /*4ca0*/  ULEA UR16, UR14, UR5, 0x3 ;  /* 0x000000050e107291 */ /* 0x000fe2000f8e18ff */
[----:B------:R-:W-:Y:S02]  /*4cb0*/  SHF.L.U32 R9, R29, 0x1f, RZ ;  /* 0x0000001f1d097819 */ /* 0x000fe400000006ff */
[----:B------:R-:W-:Y:S04]  /*4cc0*/  ELECT P4, URZ, PT ;  /* 0x0000000000ff782f */ /* 0x000fe80003880000 */
[----:B------:R-:W-:Y:S02]  /*4cd0*/  PLOP3.LUT P4, PT, P0, P4, PT, 0xf2, 0x2f ;  /* 0x00000000002f781c */ /* 0x000fe40000789e72 */
[----:B------:R-:W4:Y:S11]  /*4ce0*/  SYNCS.PHASECHK.TRANS64.TRYWAIT P2, [UR16+0xb8], R9 ;  /* 0x0000b809ff0075a7 */ /* 0x000f360008041110 */
[----:B-1----:R-:W-:Y:S05]  /*4cf0*/  @!P4 IADD3 R8, P0, PT, R30, 0x580, RZ ;  /* 0x000005801e08c810 */ /* 0x002fea0007f1e0ff */
[----:B--2---:R-:W-:Y:S01]  /*4d00*/  @!P4 IMAD.X R2, RZ, RZ, R31, P0 ;  /* 0x000000ffff02c224 */ /* 0x004fe200000e061f */
[----:B----4-:R-:W-:Y:S07]  /*4d10*/  @!P2 BRA `(.L_x_99) ;  /* 0x00000064007ca947 */ /* 0x010fee0003800000 */
.L_x_278:
[----:B------:R-:W2:Y:S01]  /*4d20*/  LDC.64 R12, c[0x0][0xb18] ;  /* 0x0002c600ff0c7b82 */ /* 0x000ea20000000a00 */
[----:B------:R-:W-:Y:S01]  /*4d30*/  @!P4 R2UR UR8, R2 ;  /* 0x000000000208c2ca */ /* 0x000fe200000e0000 */
[----:B------:R-:W-:Y:S01]  /*4d40*/  VOTEU.ALL UP2, P4 ;  /* 0x0000000000ff7886 */ /* 0x000fe20002040000 */
[----:B------:R-:W-:Y:S01]  /*4d50*/  @!P4 R2UR UR9, R8 ;  /* 0x000000000809c2ca */ /* 0x000fe200000e0000 */
[----:B------:R-:W-:Y:S01]  /*4d60*/  VOTEU.ALL UP1, P4 ;  /* 0x0000000000ff7886 */ /* 0x000fe20002020000 */
[----:B-1----:R-:W-:Y:S03]  /*4d70*/  @!P4 IMAD.MOV.U32 R0, RZ, RZ, 0x2000 ;  /* 0x00002000ff00c424 */ /* 0x002fe600078e00ff */
[----:B------:R-:W1:Y:S01]  /*4d80*/  @!P1 LDC R2, c[0x0][0xb0c] ;  /* 0x0002c300ff029b82 */ /* 0x000e620000000800 */
[----:B------:R-:W-:Y:S01]  /*4d90*/  UMOV UR22, 0x0 ;  /* 0x0000000000167882 */ /* 0x000fe20000000000 */
[----:B------:R-:W-:Y:S01]  /*4da0*/  UMOV UR23, 0x10000000 ;  /* 0x1000000000177882 */ /* 0x000fe20000000000 */
[----:B------:R-:W-:Y:S01]  /*4db0*/  UMOV UR12, UR36 ;  /* 0x00000024000c7c82 */ /* 0x000fe20008000000 */
[----:B------:R-:W-:Y:S01]  /*4dc0*/  UIADD3 UR15, UPT, UPT, UR14, 0x1, URZ ;  /* 0x000000010e0f7890 */ /* 0x000fe2000fffe0ff */
[----:B------:R-:W-:Y:S01]  /*4dd0*/  @P3 SHF.R.U32.HI R26, RZ, 0x10, R17 ;  /* 0x00000010ff1a3819 */ /* 0x000fe20000011611 */
[----:B------:R-:W-:Y:S02]  /*4de0*/  VIADD R28, R28, 0x1 ;  /* 0x000000011c1c7836 */ /* 0x000fe40000000000 */
[----:B------:R-:W-:Y:S01]  /*4df0*/  IMAD.U32 R9, RZ, RZ, UR8 ;  /* 0x00000008ff097e24 */ /* 0x000fe2000f8e00ff */
[----:B------:R-:W-:Y:S01]  /*4e00*/  @!UP2 ULEA UR8, UR14, UR5, 0xd ;  /* 0x000000050e08a291 */ /* 0x000fe2000f8e68ff */
[----:B------:R-:W-:Y:S01]  /*4e10*/  IMAD.U32 R8, RZ, RZ, UR9 ;  /* 0x00000009ff087e24 */ /* 0x000fe2000f8e00ff */
[----:B------:R-:W-:Y:S02]  /*4e20*/  UIADD3 UR9, UPT, UPT, UR16, 0xa0, URZ ;  /* 0x000000a010097890 */ /* 0x000fe4000fffe0ff */
[----:B------:R-:W-:Y:S01]  /*4e30*/  @!P4 R2UR UR21, R9 ;  /* 0x000000000915c2ca */ /* 0x000fe200000e0000 */
[----:B------:R-:W-:Y:S01]  /*4e40*/  @!UP2 UIADD3 UR8, UPT, UPT, UR8, 0x200, URZ ;  /* 0x000002000808a890 */ /* 0x000fe2000fffe0ff */
[----:B------:R-:W-:Y:S01]  /*4e50*/  @!P4 R2UR UR20, R8 ;  /* 0x000000000814c2ca */ /* 0x000fe200000e0000 */
[----:B------:R-:W-:Y:S01]  /*4e60*/  UISETP.NE.AND UP4, UPT, UR15, 0x3, UPT ;  /* 0x000000030f00788c */ /* 0x000fe2000bf85270 */
[----:B------:R-:W4:Y:S01]  /*4e70*/  LDC.64 R8, c[0x0][0xb10] ;  /* 0x0002c400ff087b82 */ /* 0x000f220000000a00 */
[----:B------:R-:W-:Y:S02]  /*4e80*/  UPRMT UR17, UR4, 0x654, UR9 ;  /* 0x0000065404117896 */ /* 0x000fe40008000009 */
[----:B------:R-:W-:Y:S02]  /*4e90*/  USEL UR18, URZ, 0x1, UP4 ;  /* 0x00000001ff127887 */ /* 0x000fe4000a000000 */
[----:B------:R-:W-:Y:S04]  /*4ea0*/  USEL UR15, UR15, URZ, UP4 ;  /* 0x000000ff0f0f7287 */ /* 0x000fe8000a000000 */
[----:B------:R-:W-:Y:S01]  /*4eb0*/  ULEA UR14, UR15, UR5, 0x3 ;  /* 0x000000050f0e7291 */ /* 0x000fe2000f8e18ff */
[----:B------:R-:W-:Y:S01]  /*4ec0*/  LOP3.LUT R29, R29, UR18, RZ, 0x3c, !PT ;  /* 0x000000121d1d7c12 */ /* 0x000fe2000f8e3cff */
[----:B------:R1:W-:Y:S01]  /*4ed0*/  @!UP1 UTMALDG.3D [UR8], [UR20], desc[UR22] ;  /* 0x00001608140095b4 */ /* 0x0003e20008011000 */
[----:B------:R5:W-:Y:S02]  /*4ee0*/  @!P4 SYNCS.ARRIVE.TRANS64.RED.A0TR RZ, [UR16+0xa0], R0 ;  /* 0x0000a000ffffc9a7 */ /* 0x000be40008300410 */
[----:B------:R-:W-:Y:S01]  /*4ef0*/  SHF.L.U32 R22, R29, 0x1f, RZ ;  /* 0x0000001f1d167819 */ /* 0x000fe200000006ff */
[C---:B----4-:R-:W-:Y:S01]  /*4f00*/  @!P1 IMAD.HI.U32 R8, R11.reuse, R8, RZ ;  /* 0x000000080b089227 */ /* 0x050fe200078e00ff */
[----:B--2---:R-:W-:Y:S02]  /*4f10*/  @!P1 ISETP.NE.AND P0, PT, R12, 0x1, PT ;  /* 0x000000010c00980c */ /* 0x004fe40003f05270 */
[----:B-1----:R-:W-:Y:S01]  /*4f20*/  @!P1 ISETP.NE.AND P2, PT, R2, 0x1, PT ;  /* 0x000000010200980c */ /* 0x002fe20003f45270 */
[----:B------:R-:W-:Y:S01]  /*4f30*/  SYNCS.ARRIVE.TRANS64.RED.A1T0 RZ, [UR17], RZ ;  /* 0x000000ffffff79a7 */ /* 0x000fe20008100411 */
[C---:B------:R-:W-:Y:S01]  /*4f40*/  @!P1 IMAD.HI.U32 R13, R10.reuse, R13, RZ ;  /* 0x0000000d0a0d9227 */ /* 0x040fe200078e00ff */
[----:B------:R-:W-:Y:S04]  /*4f50*/  @!P1 SHF.R.U32.HI R8, RZ, R9, R8 ;  /* 0x00000009ff089219 */ /* 0x000fe80000011608 */
[----:B------:R-:W-:Y:S01]  /*4f60*/  @!P1 SEL R8, R11, R8, !P2 ;  /* 0x000000080b089207 */ /* 0x000fe20005000000 */
[----:B------:R-:W1:Y:S01]  /*4f70*/  SYNCS.PHASECHK.TRANS64.TRYWAIT P5, [UR14+0xb8], R22 ;  /* 0x0000b816ff0075a7 */ /* 0x000e6200080a110e */
[----:B-----5:R-:W2:Y:S02]  /*4f80*/  @!P1 LDC R0, c[0x0][0xb20] ;  /* 0x0002c800ff009b82 */ /* 0x020ea40000000800 */
[----:B--2---:R-:W-:Y:S04]  /*4f90*/  @!P1 SHF.R.U32.HI R0, RZ, R0, R13 ;  /* 0x00000000ff009219 */ /* 0x004fe8000001160d */
[----:B------:R-:W-:Y:S05]  /*4fa0*/  @!P1 SEL R9, R10, R0, !P0 ;  /* 0x000000000a099207 */ /* 0x000fea0004000000 */
[----:B------:R-:W-:Y:S02]  /*4fb0*/  @!P1 IMAD.IADD R0, R9, 0x1, -R8 ;  /* 0x0000000109009824 */ /* 0x000fe400078e0a08 */
[----:B------:R-:W-:Y:S02]  /*4fc0*/  @!P1 IMAD.IADD R8, R8, 0x1, -R9 ;  /* 0x0000000108089824 */ /* 0x000fe400078e0a09 */
[----:B------:R-:W-:Y:S02]  /*4fd0*/  @!P1 IMAD R11, R0, R2, R11 ;  /* 0x00000002000b9224 */ /* 0x000fe400078e020b */
[----:B------:R-:W-:Y:S01]  /*4fe0*/  @!P1 IMAD R10, R8, R12, R10 ;  /* 0x0000000c080a9224 */ /* 0x000fe200078e020a */
[----:B-1----:R-:W-:Y:S06]  /*4ff0*/  @!P5 BRA `(.L_x_100) ;  /* 0x0000006000dcd947 */ /* 0x002fec0003800000 */
.L_x_280:
[----:B------:R-:W-:Y:S01]  /*5000*/  @!P4 IADD3 R2, P0, PT, R30, 0x580, RZ ;  /* 0x000005801e02c810 */ /* 0x000fe20007f1e0ff */
[----:B------:R-:W-:Y:S01]  /*5010*/  UMOV UR20, 0x0 ;  /* 0x0000000000147882 */ /* 0x000fe20000000000 */
[----:B------:R-:W-:Y:S01]  /*5020*/  UMOV UR21, 0x10000000 ;  /* 0x1000000000157882 */ /* 0x000fe20000000000 */
[----:B------:R-:W-:Y:S01]  /*5030*/  VOTEU.ALL UP1, P4 ;  /* 0x0000000000ff7886 */ /* 0x000fe20002020000 */
[----:B------:R-:W-:Y:S01]  /*5040*/  @!P4 R2UR UR9, R2 ;  /* 0x000000000209c2ca */ /* 0x000fe200000e0000 */
[----:B-1----:R-:W-:Y:S01]  /*5050*/  @!P4 IMAD.X R0, RZ, RZ, R31, P0 ;  /* 0x000000ffff00c224 */ /* 0x002fe200000e061f */
[----:B------:R-:W-:Y:S01]  /*5060*/  UMOV UR12, UR36 ;  /* 0x00000024000c7c82 */ /* 0x000fe20008000000 */
[----:B------:R-:W-:Y:S01]  /*5070*/  @P3 R2UR UR36, R26 ;  /* 0x000000001a2432ca */ /* 0x000fe200000e0000 */
[----:B------:R-:W-:Y:S01]  /*5080*/  @!UP1 ULEA UR16, UR15, UR5, 0xd ;  /* 0x000000050f109291 */ /* 0x000fe2000f8e68ff */
[----:B------:R-:W-:Y:S01]  /*5090*/  ISETP.NE.AND P0, PT, R28, 0x2, PT ;  /* 0x000000021c00780c */ /* 0x000fe20003f05270 */
[----:B------:R-:W-:Y:S01]  /*50a0*/  @!UP1 UIADD3 UR10, UPT, UPT, UR10, 0x20, URZ ;  /* 0x000000200a0a9890 */ /* 0x000fe2000fffe0ff */
[----:B------:R-:W-:Y:S01]  /*50b0*/  @!P4 R2UR UR8, R0 ;  /* 0x000000000008c2ca */ /* 0x000fe200000e0000 */
[----:B------:R-:W-:Y:S01]  /*50c0*/  IMAD.IADD R23, R10, 0x1, R114 ;  /* 0x000000010a177824 */ /* 0x000fe200078e0272 */
[----:B------:R-:W-:Y:S01]  /*50d0*/  SEL R0, RZ, 0x1, P0 ;  /* 0x00000001ff007807 */ /* 0x000fe20000000000 */
[----:B------:R-:W-:Y:S01]  /*50e0*/  IMAD.IADD R22, R11, 0x1, R115 ;  /* 0x000000010b167824 */ /* 0x000fe200078e0273 */
[----:B------:R-:W-:Y:S02]  /*50f0*/  SEL R28, R28, RZ, P0 ;  /* 0x000000ff1c1c7207 */ /* 0x000fe40000000000 */
[----:B------:R-:W-:Y:S01]  /*5100*/  IMAD.U32 R8, RZ, RZ, UR9 ;  /* 0x00000009ff087e24 */ /* 0x000fe2000f8e00ff */
[----:B------:R-:W-:Y:S01]  /*5110*/  UIADD3 UR9, UPT, UPT, UR14, 0xa0, URZ ;  /* 0x000000a00e097890 */ /* 0x000fe2000fffe0ff */
[----:B------:R-:W-:Y:S03]  /*5120*/  LOP3.LUT R27, R27, R0, RZ, 0x3c, !PT ;  /* 0x000000001b1b7212 */ /* 0x000fe600078e3cff */
[----:B------:R-:W-:Y:S02]  /*5130*/  @!P4 R2UR UR18, R8 ;  /* 0x000000000812c2ca */ /* 0x000fe400000e0000 */
[----:B------:R-:W-:Y:S01]  /*5140*/  IMAD.U32 R9, RZ, RZ, UR8 ;  /* 0x00000008ff097e24 */ /* 0x000fe2000f8e00ff */
[----:B------:R-:W-:Y:S01]  /*5150*/  @!UP1 UIADD3 UR8, UPT, UPT, UR16, 0x200, URZ ;  /* 0x0000020010089890 */ /* 0x000fe2000fffe0ff */
[----:B------:R-:W-:Y:S01]  /*5160*/  VOTEU.ALL UP1, P4 ;  /* 0x0000000000ff7886 */ /* 0x000fe20002020000 */
[----:B------:R-:W-:Y:S02]  /*5170*/  UPRMT UR16, UR4, 0x654, UR9 ;  /* 0x0000065404107896 */ /* 0x000fe40008000009 */
[----:B------:R-:W-:Y:S11]  /*5180*/  @!P4 R2UR UR19, R9 ;  /* 0x000000000913c2ca */ /* 0x000ff600000e0000 */
[----:B------:R-:W-:Y:S02]  /*5190*/  @!UPT UIADD3 URZ, UPT, UPT, URZ, URZ, URZ ;  /* 0x000000fffffff290 */ /* 0x000fe4000fffe0ff */
[----:B------:R2:W-:Y:S01]  /*51a0*/  @!UP1 UTMALDG.3D [UR8], [UR18], desc[UR20] ;  /* 0x00001408120095b4 */ /* 0x0005e20008011000 */
[----:B------:R2:W-:Y:S01]  /*51b0*/  @!P4 SYNCS.ARRIVE.TRANS64.RED.A0TR RZ, [UR14+0xa0], R25 ;  /* 0x0000a019ffffc9a7 */ /* 0x0005e2000830040e */
[----:B------:R-:W-:Y:S04]  /*51c0*/  UIADD3 UR14, UPT, UPT, UR15, 0x1, URZ ;  /* 0x000000010f0e7890 */ /* 0x000fe8000fffe0ff */
[----:B------:R-:W-:Y:S04]  /*51d0*/  UISETP.NE.AND UP1, UPT, UR14, 0x3, UPT ;  /* 0x000000030e00788c */ /* 0x000fe8000bf25270 */
[----:B------:R-:W-:Y:S02]  /*51e0*/  USEL UR15, URZ, 0x1, UP1 ;  /* 0x00000001ff0f7887 */ /* 0x000fe40008800000 */
[----:B------:R-:W-:Y:S02]  /*51f0*/  USEL UR14, UR14, URZ, UP1 ;  /* 0x000000ff0e0e7287 */ /* 0x000fe40008800000 */
[----:B------:R-:W-:Y:S02]  /*5200*/  UPLOP3.LUT UP1, UPT, UPT, UPT, UPT, 0x80, 0x8 ;  /* 0x000000000008789c */ /* 0x000fe40003f2f070 */
[----:B------:R-:W-:Y:S01]  /*5210*/  LOP3.LUT R29, R29, UR15, RZ, 0x3c, !PT ;  /* 0x0000000f1d1d7c12 */ /* 0x000fe2000f8e3cff */
[----:B------:R-:W-:Y:S01]  /*5220*/  SYNCS.ARRIVE.TRANS64.RED.A1T0 RZ, [UR16], RZ ;  /* 0x000000ffffff79a7 */ /* 0x000fe20008100410 */
[----:B------:R-:W-:Y:S07]  /*5230*/  @P3 BRA `(.L_x_101) ;  /* 0xfffffff4001c3947 */ /* 0x000fee000383ffff */
[----:B------:R-:W-:Y:S01]  /*5240*/  UIADD3 UR5, UPT, UPT, UR5, 0xb8, URZ ;  /* 0x000000b805057890 */ /* 0x000fe2000fffe0ff */
[----:B------:R-:W-:-:S03]  /*5250*/  SHF.L.U32 R2, R29, 0x1f, RZ ;  /* 0x0000001f1d027819 */ /* 0x000fc600000006ff */
[----:B------:R-:W-:-:S09]  /*5260*/  ULEA UR4, UR14, UR5, 0x3 ;  /* 0x000000050e047291 */ /* 0x000fd2000f8e18ff */
[----:B------:R-:W1:Y:S02]  /*5270*/  SYNCS.PHASECHK.TRANS64.TRYWAIT P0, [UR4], R2 ;  /* 0x00000002ff0075a7 */ /* 0x000e640008001104 */
[----:B-1----:R-:W-:Y:S05]  /*5280*/  @!P0 BRA `(.L_x_102) ;  /* 0x0000006000508947 */ /* 0x002fea0003800000 */
.L_x_282:
        /* <DEDUP_REMOVED lines=9> */
.L_x_284:
[----:B------:R-:W-:-:S04]  /*5320*/  UIADD3 UR6, UPT, UPT, UR6, 0x1, URZ ;  /* 0x0000000106067890 */ /* 0x000fc8000fffe0ff */
[----:B------:R-:W-:-:S04]  /*5330*/  UISETP.NE.AND UP0, UPT, UR6, 0x3, UPT ;  /* 0x000000030600788c */ /* 0x000fc8000bf05270 */
[----:B------:R-:W-:Y:S02]  /*5340*/  USEL UR4, URZ, 0x1, UP0 ;  /* 0x00000001ff047887 */ /* 0x000fe40008000000 */
[----:B------:R-:W-:-:S04]  /*5350*/  USEL UR6, UR6, URZ, UP0 ;  /* 0x000000ff06067287 */ /* 0x000fc80008000000 */
[----:B------:R-:W-:Y:S01]  /*5360*/  ULEA UR6, UR6, UR5, 0x3 ;  /* 0x0000000506067291 */ /* 0x000fe2000f8e18ff */
[----:B-1----:R-:W-:-:S04]  /*5370*/  LOP3.LUT R2, R29, UR4, RZ, 0x3c, !PT ;  /* 0x000000041d027c12 */ /* 0x002fc8000f8e3cff */
[----:B------:R-:W-:Y:S01]  /*5380*/  SHF.L.U32 R2, R2, 0x1f, RZ ;  /* 0x0000001f02027819 */ /* 0x000fe200000006ff */
[----:B------:R-:W-:-:S07]  /*5390*/  IMAD.U32 R0, RZ, RZ, UR6 ;  /* 0x00000006ff007e24 */ /* 0x000fce000f8e00ff */
.L_x_104:
[----:B-1----:R1:W4:Y:S02]  /*53a0*/  SYNCS.PHASECHK.TRANS64.TRYWAIT P0, [R0+URZ], R2 ;  /* 0x00000002000075a7 */ /* 0x00232400080011ff */
[----:B----4-:R-:W-:Y:S05]  /*53b0*/  @!P0 NANOSLEEP.SYNCS 0x989680 ;  /* 0x009896800000895d */ /* 0x010fea0003900000 */
[----:B------:R-:W4:Y:S02]  /*53c0*/  @!P0 SYNCS.PHASECHK.TRANS64 P0, [R0+URZ], R2 ;  /* 0x00000002000085a7 */ /* 0x000f2400080010ff */
[----:B--2-4-:R-:W-:Y:S05]  /*53d0*/  @P0 EXIT ;  /* 0x000000000000094d */ /* 0x014fea0003800000 */
[----:B------:R-:W-:Y:S05]  /*53e0*/  BRA `(.L_x_104) ;  /* 0xfffffffc00ec7947 */ /* 0x000fea000383ffff */
.L_x_92:
[----:B------:R-:W-:-:S06]  /*53f0*/  UISETP.GE.AND UP1, UPT, UR7, 0x4, UPT ;  /* 0x000000040700788c */ /* 0x000fcc000bf26270 */
[----:B------:R-:W-:-:S13]  /*5400*/  PLOP3.LUT P0, PT, PT, PT, UP1, 0x80, 0x8 ;  /* 0x000000000008781c */ /* 0x000fda0003f0f018 */
[----:B------:R-:W-:Y:S05]  /*5410*/  @!P0 EXIT ;  /* 0x000000000000894d */ /* 0x000fea0003800000 */
[----:B------:R-:W-:Y:S01]  /*5420*/  BAR.SYNC.DEFER_BLOCKING 0x6, 0xa0 ;  /* 0x0182800000007b1d */ /* 0x000fe20000010000 */
[C---:B------:R-:W-:Y:S01]  /*5430*/  IMAD.SHL.U32 R2, R153.reuse, 0x20, RZ ;  /* 0x0000002099027824 */ /* 0x040fe200078e00ff */
[C---:B------:R-:W-:Y:S01]  /*5440*/  LOP3.LUT R155, R153.reuse, 0x60, RZ, 0xc0, !PT ;  /* 0x00000060999b7812 */ /* 0x040fe200078ec0ff */
[C---:B------:R-:W-:Y:S01]  /*5450*/  IMAD.SHL.U32 R152, R153.reuse, 0x4, RZ ;  /* 0x0000000499987824 */ /* 0x040fe200078e00ff */
[C---:B------:R-:W-:Y:S01]  /*5460*/  LOP3.LUT R154, R153.reuse, 0x2, RZ, 0xc0, !PT ;  /* 0x00000002999a7812 */ /* 0x040fe200078ec0ff */
[----:B------:R-:W-:Y:S01]  /*5470*/  IMAD.U32 R69, R153, 0x10000, RZ ;  /* 0x0001000099457824 */ /* 0x000fe200078e00ff */
[----:B------:R-:W-:Y:S02]  /*5480*/  UMOV UR42, 0x400 ;  /* 0x00000400002a7882 */ /* 0x000fe40000000000 */
[----:B------:R-:W1:Y:S01]  /*5490*/  LDC R140, c[0x0][0x370] ;  /* 0x0000dc00ff8c7b82 */ /* 0x000e620000000800 */
[----:B------:R-:W-:Y:S01]  /*54a0*/  ULEA UR42, UR4, UR42, 0x18 ;  /* 0x0000002a042a7291 */ /* 0x000fe2000f8ec0ff */
[----:B------:R-:W-:Y:S01]  /*54b0*/  LOP3.LUT R3, R2, 0xc0, RZ, 0xc0, !PT ;  /* 0x000000c002037812 */ /* 0x000fe200078ec0ff */
[----:B------:R-:W-:Y:S01]  /*54c0*/  IMAD.MOV.U32 R68, RZ, RZ, RZ ;  /* 0x000000ffff447224 */ /* 0x000fe200078e00ff */
[----:B------:R-:W-:Y:S01]  /*54d0*/  LOP3.LUT R69, R69, 0x600000, RZ, 0xc0, !PT ;  /* 0x0060000045457812 */ /* 0x000fe200078ec0ff */
[----:B------:R-:W-:Y:S01]  /*54e0*/  IMAD.MOV.U32 R150, RZ, RZ, RZ ;  /* 0x000000ffff967224 */ /* 0x000fe200078e00ff */
[----:B------:R-:W-:Y:S01]  /*54f0*/  LOP3.LUT R152, R3, 0x18, R152, 0xf8, !PT ;  /* 0x0000001803987812 */ /* 0x000fe200078ef898 */
[----:B------:R-:W-:Y:S01]  /*5500*/  IMAD.MOV.U32 R138, RZ, RZ, RZ ;  /* 0x000000ffff8a7224 */ /* 0x000fe200078e00ff */
[----:B------:R-:W2:Y:S01]  /*5510*/  LDC R139, c[0x0][0x374] ;  /* 0x0000dd00ff8b7b82 */ /* 0x000ea20000000800 */
[----:B------:R-:W-:-:S02]  /*5520*/  LOP3.LUT R153, R153, 0x4, RZ, 0xc0, !PT ;  /* 0x0000000499997812 */ /* 0x000fc400078ec0ff */
[----:B------:R-:W-:Y:S02]  /*5530*/  CS2R R148, SRZ ;  /* 0x0000000000947805 */ /* 0x000fe4000001ff00 */
[----:B------:R-:W-:Y:S01]  /*5540*/  LOP3.LUT R152, R152, 0xf20, R2, 0xf8, !PT ;  /* 0x00000f2098987812 */ /* 0x000fe200078ef802 */
[----:B------:R-:W3:Y:S01]  /*5550*/  LDCU.64 UR44, c[0x0][0x348] ;  /* 0x00006900ff2c77ac */ /* 0x000ee20008000a00 */
[----:B------:R-:W-:Y:S01]  /*5560*/  IADD3 R151, PT, PT, -R153, 0x2, RZ ;  /* 0x0000000299977810 */ /* 0x000fe20007ffe1ff */
[----:B------:R-:W-:Y:S01]  /*5570*/  UMOV UR41, 0x1 ;  /* 0x0000000100297882 */ /* 0x000fe20000000000 */
[----:B------:R-:W4:Y:S01]  /*5580*/  LDS R0, [UR42+0x190] ;  /* 0x0001902aff007984 */ /* 0x000f220008000800 */
[----:B------:R-:W-:Y:S01]  /*5590*/  UIADD3 UR42, UPT, UPT, UR42, 0x200, URZ ;  /* 0x000002002a2a7890 */ /* 0x000fe2000fffe0ff */
[----:B------:R-:W-:Y:S01]  /*55a0*/  UMOV UR40, URZ ;  /* 0x000000ff00287c82 */ /* 0x000fe20008000000 */
[----:B------:R-:W-:-:S04]  /*55b0*/  UMOV UR37, URZ ;  /* 0x000000ff00257c82 */ /* 0x000fc80008000000 */
[----:B------:R-:W-:Y:S01]  /*55c0*/  LEA R152, R152, UR42, 0x1 ;  /* 0x0000002a98987c11 */ /* 0x000fe2000f8e08ff */
[----:B-1234-:R-:W-:-:S07]  /*55d0*/  IMAD.IADD R69, R0, 0x1, R69 ;  /* 0x0000000100457824 */ /* 0x01efce00078e0245 */
.L_x_228:
[----:B------:R-:W1:Y:S01]  /*55e0*/  S2R R16, SR_CgaCtaId ;  /* 0x0000000000107919 */ /* 0x000e620000008800 */
[----:B------:R-:W-:Y:S02]  /*55f0*/  MOV R0, 0x400 ;  /* 0x0000040000007802 */ /* 0x000fe40000000f00 */
[----:B------:R-:W-:Y:S02]  /*5600*/  SHF.L.U32 R2, R149, 0x1f, RZ ;  /* 0x0000001f95027819 */ /* 0x000fe400000006ff */
[----:B-1----:R-:W-:-:S05]  /*5610*/  LEA R16, R16, R0, 0x18 ;  /* 0x0000000010107211 */ /* 0x002fca00078ec0ff */
[C-C-:B------:R-:W-:Y:S02]  /*5620*/  IMAD R0, R138.reuse, 0x8, R16.reuse ;  /* 0x000000088a007824 */ /* 0x140fe400078e0210 */
[----:B------:R-:W-:Y:S02]  /*5630*/  IMAD R8, R138, 0x10, R16 ;  /* 0x000000108a087824 */ /* 0x000fe400078e0210 */
[----:B------:R-:W1:Y:S02]  /*5640*/  SYNCS.PHASECHK.TRANS64.TRYWAIT P0, [R0+URZ+0xe0], R2 ;  /* 0x0000e002000075a7 */ /* 0x000e6400080011ff */
[----:B-1----:R-:W-:Y:S05]  /*5650*/  @!P0 BRA `(.L_x_105) ;  /* 0x0000005c008c8947 */ /* 0x002fea0003800000 */
.L_x_285:
        /* <DEDUP_REMOVED lines=11> */
[----:B--2---:R-:W-:-:S04]  /*5710*/  LOP3.LUT P3, RZ, R10, 0x1, RZ, 0xc0, !PT ;  /* 0x000000010aff7812 */ /* 0x004fc8000786c0ff */
[----:B------:R-:W-:-:S09]  /*5720*/  P2R R158, PR, RZ, 0x8 ;  /* 0x00000008ff9e7803 */ /* 0x000fd20000000000 */
[----:B------:R-:W-:Y:S02]  /*5730*/  @P3 MOV R146, R8 ;  /* 0x0000000800923202 */ /* 0x000fe40000000f00 */
[----:B------:R-:W-:Y:S01]  /*5740*/  @P3 LOP3.LUT R145, R9, 0xffff, RZ, 0xc0, !PT ;  /* 0x0000ffff09913812 */ /* 0x000fe200078ec0ff */
[----:B-1----:R-:W-:Y:S06]  /*5750*/  @!P0 BRA `(.L_x_106) ;  /* 0x0000000000b88947 */ /* 0x002fec0003800000 */
[----:B------:R-:W1:Y:S01]  /*5760*/  LDC.64 R4, c[0x0][0xb18] ;  /* 0x0002c600ff047b82 */ /* 0x000e620000000a00 */
[----:B------:R-:W-:-:S07]  /*5770*/  ISETP.NE.AND P0, PT, R65, 0x1, PT ;  /* 0x000000014100780c */ /* 0x000fce0003f05270 */
[----:B------:R-:W2:Y:S08]  /*5780*/  LDC.64 R6, c[0x0][0xb10] ;  /* 0x0002c400ff067b82 */ /* 0x000eb00000000a00 */
[----:B------:R-:W3:Y:S08]  /*5790*/  LDC R0, c[0x0][0xb20] ;  /* 0x0002c800ff007b82 */ /* 0x000ef00000000800 */
[----:B------:R-:W4:Y:S01]  /*57a0*/  LDC R12, c[0x0][0xb0c] ;  /* 0x0002c300ff0c7b82 */ /* 0x000f220000000800 */
[----:B-1----:R-:W-:Y:S01]  /*57b0*/  IMAD.HI.U32 R14, R139, R5, RZ ;  /* 0x000000058b0e7227 */ /* 0x002fe200078e00ff */
[----:B------:R-:W-:-:S03]  /*57c0*/  ISETP.NE.AND P1, PT, R4, 0x1, PT ;  /* 0x000000010400780c */ /* 0x000fc60003f25270 */
[----:B------:R-:W-:-:S03]  /*57d0*/  IMAD.HI.U32 R5, R145, R5, RZ ;  /* 0x0000000591057227 */ /* 0x000fc600078e00ff */
[----:B------:R-:W1:Y:S01]  /*57e0*/  LDC.64 R2, c[0x0][0xb28] ;  /* 0x0002ca00ff027b82 */ /* 0x000e620000000a00 */
[----:B--2---:R-:W-:-:S04]  /*57f0*/  IMAD.HI.U32 R15, R140, R6, RZ ;  /* 0x000000068c0f7227 */ /* 0x004fc800078e00ff */
[----:B------:R-:W-:Y:S01]  /*5800*/  IMAD.HI.U32 R17, R146, R6, RZ ;  /* 0x0000000692117227 */ /* 0x000fe200078e00ff */
[-C--:B------:R-:W-:Y:S02]  /*5810*/  SHF.R.U32.HI R15, RZ, R7.reuse, R15 ;  /* 0x00000007ff0f7219 */ /* 0x080fe4000001160f */
[-C--:B---3--:R-:W-:Y:S02]  /*5820*/  SHF.R.U32.HI R14, RZ, R0.reuse, R14 ;  /* 0x00000000ff0e7219 */ /* 0x088fe4000001160e */
[----:B------:R-:W-:Y:S02]  /*5830*/  SHF.R.U32.HI R5, RZ, R0, R5 ;  /* 0x00000000ff057219 */ /* 0x000fe40000011605 */
[----:B------:R-:W-:Y:S02]  /*5840*/  SEL R14, R139, R14, !P1 ;  /* 0x0000000e8b0e7207 */ /* 0x000fe40004800000 */
[----:B------:R-:W-:Y:S02]  /*5850*/  SHF.R.U32.HI R17, RZ, R7, R17 ;  /* 0x00000007ff117219 */ /* 0x000fe40000011611 */
[----:B----4-:R-:W-:-:S02]  /*5860*/  ISETP.NE.AND P2, PT, R12, 0x1, PT ;  /* 0x000000010c00780c */ /* 0x010fc40003f45270 */
[----:B------:R-:W-:Y:S02]  /*5870*/  SEL R5, R145, R5, !P1 ;  /* 0x0000000591057207 */ /* 0x000fe40004800000 */
[----:B------:R-:W-:Y:S02]  /*5880*/  SEL R15, R140, R15, !P2 ;  /* 0x0000000f8c0f7207 */ /* 0x000fe40005000000 */
[----:B------:R-:W-:Y:S01]  /*5890*/  SEL R17, R146, R17, !P2 ;  /* 0x0000001192117207 */ /* 0x000fe20005000000 */
[----:B-1----:R-:W-:-:S04]  /*58a0*/  IMAD.HI.U32 R13, R14, R2, RZ ;  /* 0x000000020e0d7227 */ /* 0x002fc800078e00ff */
        /* <DEDUP_REMOVED lines=25> */
.L_x_106:
[----:B------:R-:W1:Y:S02]  /*5a40*/  LDCU UR4, c[0x0][0xb30] ;  /* 0x00016600ff0477ac */ /* 0x000e640008000800 */
[----:B-1----:R-:W-:-:S09]  /*5a50*/  UISETP.NE.AND UP0, UPT, UR4, 0x1, UPT ;  /* 0x000000010400788c */ /* 0x002fd2000bf05270 */
        /* <DEDUP_REMOVED lines=17> */
.L_x_107:
[----:B------:R-:W-:Y:S01]  /*5b70*/  ULOP3.LUT UP0, URZ, UR42, 0x1b0, URZ, 0xc0, !UPT ;  /* 0x000001b02aff7892 */ /* 0x000fe2000f80c0ff */
[----:B------:R-:W-:Y:S02]  /*5b80*/  IADD3 R138, PT, PT, R138, 0x1, RZ ;  /* 0x000000018a8a7810 */ /* 0x000fe40007ffe0ff */
[----:B------:R-:W-:-:S06]  /*5b90*/  @P3 SHF.R.U32.HI R147, RZ, 0x10, R9 ;  /* 0x00000010ff933819 */ /* 0x000fcc0000011609 */
[----:B------:R-:W-:Y:S05]  /*5ba0*/  BRA.U !UP0, `(.L_x_108) ;  /* 0x00000001087c7547 */ /* 0x000fea000b800000 */
[----:B------:R-:W-:Y:S01]  /*5bb0*/  MOV R2, 0x0 ;  /* 0x0000000000027802 */ /* 0x000fe20000000f00 */
[----:B------:R-:W1:Y:S01]  /*5bc0*/  LDCU.64 UR8, c[0x4][0x80] ;  /* 0x01001000ff0877ac */ /* 0x000e620008000a00 */
[----:B------:R-:W-:Y:S02]  /*5bd0*/  HFMA2 R12, -RZ, RZ, 0, 5.9604644775390625e-08 ;  /* 0x00000001ff0c7431 */ /* 0x000fe400000001ff */
[----:B------:R-:W-:Y:S01]  /*5be0*/  IMAD.MOV.U32 R8, RZ, RZ, 0x70 ;  /* 0x00000070ff087424 */ /* 0x000fe200078e00ff */
[----:B------:R2:W3:Y:S01]  /*5bf0*/  LDC.64 R14, c[0x4][R2] ;  /* 0x01000000020e7b82 */ /* 0x0004e20000000a00 */
[----:B------:R-:W4:Y:S01]  /*5c00*/  LDCU.64 UR6, c[0x4][0x88] ;  /* 0x01001100ff0677ac */ /* 0x000f220008000a00 */
[----:B------:R-:W-:Y:S01]  /*5c10*/  IMAD.MOV.U32 R13, RZ, RZ, RZ ;  /* 0x000000ffff0d7224 */ /* 0x000fe200078e00ff */
[----:B------:R-:W2:Y:S01]  /*5c20*/  LDCU.64 UR4, c[0x4][0x8] ;  /* 0x01000100ff0477ac */ /* 0x000ea20008000a00 */
[----:B-1----:R-:W-:Y:S01]  /*5c30*/  IMAD.U32 R4, RZ, RZ, UR8 ;  /* 0x00000008ff047e24 */ /* 0x002fe2000f8e00ff */
[----:B------:R-:W-:Y:S01]  /*5c40*/  MOV R5, UR9 ;  /* 0x0000000900057c02 */ /* 0x000fe20008000f00 */
[----:B----4-:R-:W-:Y:S01]  /*5c50*/  IMAD.U32 R6, RZ, RZ, UR6 ;  /* 0x00000006ff067e24 */ /* 0x010fe2000f8e00ff */
[----:B------:R-:W-:Y:S01]  /*5c60*/  MOV R7, UR7 ;  /* 0x0000000700077c02 */ /* 0x000fe20008000f00 */
[----:B--2---:R-:W-:Y:S01]  /*5c70*/  IMAD.U32 R10, RZ, RZ, UR4 ;  /* 0x00000004ff0a7e24 */ /* 0x004fe2000f8e00ff */
[----:B------:R-:W-:-:S02]  /*5c80*/  MOV R11, UR5 ;  /* 0x00000005000b7c02 */ /* 0x000fc40008000f00 */
[----:B------:R-:W-:-:S07]  /*5c90*/  LEPC R20, `(.L_x_109) ;  /* 0x000000001014794e */ /* 0x000fce0000000000 */
[----:B---3-5:R-:W-:Y:S05]  /*5ca0*/  CALL.ABS.NOINC R14 ;  /* 0x000000000e007343 */ /* 0x028fea0003c00000 */
.L_x_109:
[----:B------:R-:W1:Y:S01]  /*5cb0*/  LDC.64 R2, c[0x4][R2] ;  /* 0x0100000002027b82 */ /* 0x000e620000000a00 */
[----:B------:R-:W2:Y:S01]  /*5cc0*/  LDCU.64 UR8, c[0x4][0x80] ;  /* 0x01001000ff0877ac */ /* 0x000ea20008000a00 */
[----:B------:R-:W-:Y:S02]  /*5cd0*/  HFMA2 R12, -RZ, RZ, 0, 5.9604644775390625e-08 ;  /* 0x00000001ff0c7431 */ /* 0x000fe400000001ff */
[----:B------:R-:W-:Y:S01]  /*5ce0*/  IMAD.MOV.U32 R8, RZ, RZ, 0x70 ;  /* 0x00000070ff087424 */ /* 0x000fe200078e00ff */
[----:B------:R-:W3:Y:S01]  /*5cf0*/  LDCU.64 UR6, c[0x4][0x88] ;  /* 0x01001100ff0677ac */ /* 0x000ee20008000a00 */
[----:B------:R-:W-:Y:S01]  /*5d00*/  IMAD.MOV.U32 R13, RZ, RZ, RZ ;  /* 0x000000ffff0d7224 */ /* 0x000fe200078e00ff */
[----:B------:R-:W4:Y:S01]  /*5d10*/  LDCU.64 UR4, c[0x4][0x8] ;  /* 0x01000100ff0477ac */ /* 0x000f220008000a00 */
[----:B--2---:R-:W-:Y:S02]  /*5d20*/  MOV R4, UR8 ;  /* 0x0000000800047c02 */ /* 0x004fe40008000f00 */
[----:B------:R-:W-:Y:S01]  /*5d30*/  MOV R5, UR9 ;  /* 0x0000000900057c02 */ /* 0x000fe20008000f00 */
[----:B---3--:R-:W-:Y:S01]  /*5d40*/  IMAD.U32 R6, RZ, RZ, UR6 ;  /* 0x00000006ff067e24 */ /* 0x008fe2000f8e00ff */
[----:B------:R-:W-:Y:S01]  /*5d50*/  MOV R7, UR7 ;  /* 0x0000000700077c02 */ /* 0x000fe20008000f00 */
[----:B----4-:R-:W-:Y:S01]  /*5d60*/  IMAD.U32 R10, RZ, RZ, UR4 ;  /* 0x00000004ff0a7e24 */ /* 0x010fe2000f8e00ff */
[----:B------:R-:W-:-:S02]  /*5d70*/  MOV R11, UR5 ;  /* 0x00000005000b7c02 */ /* 0x000fc40008000f00 */
[----:B------:R-:W-:-:S07]  /*5d80*/  LEPC R20, `(.L_x_108) ;  /* 0x000000001014794e */ /* 0x000fce0000000000 */
[----:B-1----:R-:W-:Y:S05]  /*5d90*/  CALL.ABS.NOINC R2 ;  /* 0x0000000002007343 */ /* 0x002fea0003c00000 */
.L_x_108:
[----:B------:R-:W1:Y:S01]  /*5da0*/  LDC.64 R2, c[0x0][0x890] ;  /* 0x00022400ff027b82 */ /* 0x000e620000000a00 */
[----:B------:R-:W-:-:S06]  /*5db0*/  ULOP3.LUT UR4, UR41, 0x1, URZ, 0x3c, !UPT ;  /* 0x0000000129047892 */ /* 0x000fcc000f8e3cff */
[----:B------:R-:W-:Y:S01]  /*5dc0*/  IMAD.U32 R144, RZ, RZ, UR4 ;  /* 0x00000004ff907e24 */ /* 0x000fe2000f8e00ff */
[----:B-1----:R-:W-:-:S04]  /*5dd0*/  ISETP.NE.U32.AND P3, PT, R2, RZ, PT ;  /* 0x000000ff0200720c */ /* 0x002fc80003f65070 */
[----:B------:R-:W-:-:S13]  /*5de0*/  ISETP.NE.AND.EX P3, PT, R3, RZ, PT, P3 ;  /* 0x000000ff0300720c */ /* 0x000fda0003f65330 */
[----:B------:R-:W-:Y:S05]  /*5df0*/  @!P3 BRA `(.L_x_110) ;  /* 0x000000000034b947 */ /* 0x000fea0003800000 */
[----:B------:R-:W1:Y:S02]  /*5e00*/  LDCU.64 UR4, c[0x0][0x888] ;  /* 0x00011100ff0477ac */ /* 0x000e640008000a00 */
[----:B-1----:R-:W-:-:S04]  /*5e10*/  UISETP.NE.U32.AND UP0, UPT, UR4, URZ, UPT ;  /* 0x000000ff0400728c */ /* 0x002fc8000bf05070 */
[----:B------:R-:W-:-:S09]  /*5e20*/  UISETP.NE.AND.EX UP0, UPT, UR5, URZ, UPT, UP0 ;  /* 0x000000ff0500728c */ /* 0x000fd2000bf05300 */
[----:B------:R-:W-:Y:S05]  /*5e30*/  BRA.U !UP0, `(.L_x_111) ;  /* 0x0000000108187547 */ /* 0x000fea000b800000 */
[----:B------:R-:W1:Y:S01]  /*5e40*/  LDC.64 R4, c[0x0][0x888] ;  /* 0x00022200ff047b82 */ /* 0x000e620000000a00 */
[----:B------:R-:W-:-:S04]  /*5e50*/  IMAD R0, R2, UR36, RZ ;  /* 0x0000002402007c24 */ /* 0x000fc8000f8e02ff */
[----:B-1----:R-:W-:-:S05]  /*5e60*/  IMAD.WIDE R4, R0, 0x4, R4 ;  /* 0x0000000400047825 */ /* 0x002fca00078e0204 */
[----:B-----5:R1:W5:Y:S01]  /*5e70*/  LDG.E R90, desc[UR38][R4.64] ;  /* 0x00000026045a7981 */ /* 0x020362000c1e1900 */
[----:B------:R-:W-:Y:S01]  /*5e80*/  MOV R132, 0x1 ;  /* 0x0000000100847802 */ /* 0x000fe20000000f00 */
[----:B------:R-:W-:Y:S06]  /*5e90*/  BRA `(.L_x_110) ;  /* 0x00000000000c7947 */ /* 0x000fec0003800000 */
.L_x_111:
[----:B------:R-:W1:Y:S01]  /*5ea0*/  LDCU UR4, c[0x0][0x880] ;  /* 0x00011000ff0477ac */ /* 0x000e620008000800 */
[----:B------:R-:W-:Y:S01]  /*5eb0*/  HFMA2 R132, -RZ, RZ, 0, 5.9604644775390625e-08 ;  /* 0x00000001ff847431 */ /* 0x000fe200000001ff */
[----:B-1---5:R-:W-:Y:S02]  /*5ec0*/  MOV R90, UR4 ;  /* 0x00000004005a7c02 */ /* 0x022fe40008000f00 */
.L_x_110:
[----:B-1----:R-:W1:Y:S02]  /*5ed0*/  LDC.64 R4, c[0x0][0x8b0] ;  /* 0x00022c00ff047b82 */ /* 0x002e640000000a00 */
        /* <DEDUP_REMOVED lines=11> */
[----:B------:R-:W-:Y:S05]  /*5f90*/  BRA `(.L_x_112) ;  /* 0x0000000000087947 */ /* 0x000fea0003800000 */
.L_x_113:
[----:B------:R-:W1:Y:S02]  /*5fa0*/  LDCU UR4, c[0x0][0x8a0] ;  /* 0x00011400ff0477ac */ /* 0x000e640008000800 */
[----:B-1---5:R-:W-:Y:S02]  /*5fb0*/  MOV R70, UR4 ;  /* 0x0000000400467c02 */ /* 0x022fe40008000f00 */
.L_x_112:
[----:B------:R-:W-:Y:S01]  /*5fc0*/  UISETP.NE.AND UP0, UPT, UR43, URZ, UPT ;  /* 0x000000ff2b00728c */ /* 0x000fe2000bf05270 */
[----:B------:R-:W-:Y:S01]  /*5fd0*/  PLOP3.LUT P0, PT, PT, PT, PT, 0x8, 0x80 ;  /* 0x000000000080781c */ /* 0x000fe20003f0e170 */
[----:B------:R-:W-:-:S03]  /*5fe0*/  IMAD.U32 R0, RZ, RZ, UR40 ;  /* 0x00000028ff007e24 */ /* 0x000fc6000f8e00ff */
[----:B------:R-:W-:-:S04]  /*5ff0*/  P2R R162, PR, RZ, 0x1 ;  /* 0x00000001ffa27803 */ /* 0x000fc80000000000 */
[----:B------:R-:W-:Y:S05]  /*6000*/  BRA.U !UP0, `(.L_x_114) ;  /* 0x00000001083c7547 */ /* 0x000fea000b800000 */
[----:B------:R-:W-:-:S04]  /*6010*/  ISETP.NE.U32.AND P0, PT, R2, RZ, PT ;  /* 0x000000ff0200720c */ /* 0x000fc80003f05070 */
[----:B------:R-:W-:-:S13]  /*6020*/  ISETP.NE.AND.EX P0, PT, R3, RZ, PT, P0 ;  /* 0x000000ff0300720c */ /* 0x000fda0003f05300 */
[----:B-----5:R-:W-:-:S04]  /*6030*/  @!P0 FSETP.EQ.AND P1, PT, R90, RZ, PT ;  /* 0x000000ff5a00820b */ /* 0x020fc80003f22000 */
[----:B------:R-:W-:Y:S01]  /*6040*/  P2R R162, PR, RZ, 0x2 ;  /* 0x00000002ffa27803 */ /* 0x000fe20000000000 */
[----:B------:R-:W-:Y:S08]  /*6050*/  @!P0 BRA `(.L_x_114) ;  /* 0x0000000000288947 */ /* 0x000ff00003800000 */
[----:B------:R-:W2:Y:S01]  /*6060*/  LDCU.64 UR4, c[0x0][0x888] ;  /* 0x00011100ff0477ac */ /* 0x000ea20008000a00 */
[----:B------:R-:W-:Y:S02]  /*6070*/  LOP3.LUT P1, RZ, R132, 0xff, RZ, 0xc0, !PT ;  /* 0x000000ff84ff7812 */ /* 0x000fe4000782c0ff */
[----:B------:R-:W-:-:S04]  /*6080*/  FSETP.NEU.AND P0, PT, R90, RZ, PT ;  /* 0x000000ff5a00720b */ /* 0x000fc80003f0d000 */
[----:B------:R-:W-:Y:S02]  /*6090*/  SEL R2, RZ, 0xffffffff, P0 ;  /* 0xffffffffff027807 */ /* 0x000fe40000000000 */
[----:B--2---:R-:W-:-:S04]  /*60a0*/  ISETP.NE.U32.AND P2, PT, RZ, UR4, PT ;  /* 0x00000004ff007c0c */ /* 0x004fc8000bf45070 */
[----:B------:R-:W-:-:S04]  /*60b0*/  ISETP.NE.AND.EX P2, PT, RZ, UR5, PT, P2 ;  /* 0x00000005ff007c0c */ /* 0x000fc8000bf45320 */
[----:B------:R-:W-:-:S04]  /*60c0*/  @!P1 SEL R2, RZ, 0xffffffff, P2 ;  /* 0xffffffffff029807 */ /* 0x000fc80001000000 */
[----:B------:R-:W-:-:S04]  /*60d0*/  LOP3.LUT R2, R2, 0x1, RZ, 0xc0, !PT ;  /* 0x0000000102027812 */ /* 0x000fc800078ec0ff */
[----:B------:R-:W-:-:S04]  /*60e0*/  ISETP.EQ.U32.AND P0, PT, R2, 0x1, PT ;  /* 0x000000010200780c */ /* 0x000fc80003f02070 */
[----:B------:R-:W-:-:S09]  /*60f0*/  P2R R162, PR, RZ, 0x1 ;  /* 0x00000001ffa27803 */ /* 0x000fd20000000000 */
.L_x_114:
[----:B------:R-:W-:Y:S01]  /*6100*/  ISETP.NE.AND P4, PT, R162, RZ, PT ;  /* 0x000000ffa200720c */ /* 0x000fe20003f85270 */
[----:B------:R-:W2:Y:S01]  /*6110*/  LDCU.64 UR4, c[0x0][0x888] ;  /* 0x00011100ff0477ac */ /* 0x000ea20008000a00 */
[----:B------:R-:W-:Y:S01]  /*6120*/  IMAD.MOV.U32 R143, RZ, RZ, 0x1 ;  /* 0x00000001ff8f7424 */ /* 0x000fe200078e00ff */
[----:B------:R-:W-:Y:S01]  /*6130*/  CS2R R130, SRZ ;  /* 0x0000000000827805 */ /* 0x000fe2000001ff00 */
[----:B------:R-:W-:Y:S01]  /*6140*/  IMAD.SHL.U32 R137, R23, 0x40, RZ ;  /* 0x0000004017897824 */ /* 0x000fe200078e00ff */
[----:B------:R-:W-:Y:S01]  /*6150*/  CS2R R128, SRZ ;  /* 0x0000000000807805 */ /* 0x000fe2000001ff00 */
[----:B------:R-:W-:Y:S01]  /*6160*/  IMAD.SHL.U32 R136, R22, 0x80, RZ ;  /* 0x0000008016887824 */ /* 0x000fe200078e00ff */
[----:B------:R-:W-:Y:S01]  /*6170*/  CS2R R126, SRZ ;  /* 0x00000000007e7805 */ /* 0x000fe2000001ff00 */
[----:B------:R-:W-:Y:S01]  /*6180*/  IMAD R66, R68, 0x40, R69 ;  /* 0x0000004044427824 */ /* 0x000fe200078e0245 */
[----:B------:R-:W-:Y:S01]  /*6190*/  CS2R R124, SRZ ;  /* 0x00000000007c7805 */ /* 0x000fe2000001ff00 */
[----:B------:R-:W-:Y:S01]  /*61a0*/  IMAD.MOV.U32 R67, RZ, RZ, RZ ;  /* 0x000000ffff437224 */ /* 0x000fe200078e00ff */
[----:B------:R-:W-:Y:S01]  /*61b0*/  CS2R R122, SRZ ;  /* 0x00000000007a7805 */ /* 0x000fe2000001ff00 */
[----:B------:R-:W-:Y:S01]  /*61c0*/  IMAD.U32 R142, RZ, RZ, UR37 ;  /* 0x00000025ff8e7e24 */ /* 0x000fe2000f8e00ff */
[----:B------:R-:W-:Y:S01]  /*61d0*/  CS2R R120, SRZ ;  /* 0x0000000000787805 */ /* 0x000fe2000001ff00 */
[--C-:B------:R-:W-:Y:S01]  /*61e0*/  @!P4 IMAD R2, R0, 0x8, R16.reuse ;  /* 0x000000080002c824 */ /* 0x100fe200078e0210 */
[----:B------:R-:W-:Y:S01]  /*61f0*/  @!P4 SHF.L.U32 R0, R144, 0x1f, RZ ;  /* 0x0000001f9000c819 */ /* 0x000fe200000006ff */
[----:B------:R-:W-:Y:S01]  /*6200*/  IMAD R16, R68, 0x8, R16 ;  /* 0x0000000844107824 */ /* 0x000fe200078e0210 */
[----:B------:R-:W-:Y:S01]  /*6210*/  CS2R R118, SRZ ;  /* 0x0000000000767805 */ /* 0x000fe2000001ff00 */
[----:B------:R-:W-:Y:S01]  /*6220*/  IMAD.U32 R141, RZ, RZ, UR40 ;  /* 0x00000028ff8d7e24 */ /* 0x000fe2000f8e00ff */
[----:B------:R3:W4:Y:S01]  /*6230*/  @!P4 SYNCS.PHASECHK.TRANS64.TRYWAIT P1, [R2+URZ+0xa0], R0 ;  /* 0x0000a0000200c5a7 */ /* 0x00072200080211ff */
[----:B--2---:R-:W-:-:S02]  /*6240*/  ISETP.NE.U32.AND P0, PT, RZ, UR4, PT ;  /* 0x00000004ff007c0c */ /* 0x004fc4000bf05070 */
[----:B------:R-:W-:Y:S02]  /*6250*/  CS2R R116, SRZ ;  /* 0x0000000000747805 */ /* 0x000fe4000001ff00 */
[----:B------:R-:W-:Y:S02]  /*6260*/  ISETP.NE.AND.EX P0, PT, RZ, UR5, PT, P0 ;  /* 0x00000005ff007c0c */ /* 0x000fe4000bf05300 */
[----:B---3--:R-:W-:Y:S02]  /*6270*/  SHF.L.U32 R0, R150, 0x1f, RZ ;  /* 0x0000001f96007819 */ /* 0x008fe400000006ff */
[----:B------:R-:W-:Y:S02]  /*6280*/  SEL R2, RZ, 0xffffffff, P0 ;  /* 0xffffffffff027807 */ /* 0x000fe40000000000 */
[----:B------:R-:W2:Y:S01]  /*6290*/  SYNCS.PHASECHK.TRANS64.TRYWAIT P2, [R16+URZ+0x100], R0 ;  /* 0x00010000100075a7 */ /* 0x000ea200080411ff */
[----:B------:R-:W-:Y:S02]  /*62a0*/  LOP3.LUT P0, R135, R132, 0xff, RZ, 0xc0, !PT ;  /* 0x000000ff84877812 */ /* 0x000fe4000780c0ff */
[----:B----4-:R-:W-:-:S02]  /*62b0*/  @!P4 SEL R143, RZ, 0x1, !P1 ;  /* 0x00000001ff8fc807 */ /* 0x010fc40004800000 */
[----:B--2---:R-:W-:Y:S02]  /*62c0*/  P2R R161, PR, RZ, 0x4 ;  /* 0x00000004ffa17803 */ /* 0x004fe40000000000 */
[----:B-----5:R-:W-:-:S04]  /*62d0*/  FSETP.NEU.AND P2, PT, R90, RZ, PT ;  /* 0x000000ff5a00720b */ /* 0x020fc80003f4d000 */
[----:B------:R-:W-:-:S04]  /*62e0*/  SEL R0, RZ, 0xffffffff, P2 ;  /* 0xffffffffff007807 */ /* 0x000fc80001000000 */
[----:B------:R-:W-:Y:S02]  /*62f0*/  @P3 SEL R0, R2, R0, !P0 ;  /* 0x0000000002003207 */ /* 0x000fe40004000000 */
[----:B------:R-:W-:Y:S02]  /*6300*/  PLOP3.LUT P0, PT, PT, PT, PT, 0x80, 0x8 ;  /* 0x000000000008781c */ /* 0x000fe40003f0f070 */
[----:B------:R-:W-:-:S04]  /*6310*/  LOP3.LUT R0, R0, 0x1, RZ, 0xc0, !PT ;  /* 0x0000000100007812 */ /* 0x000fc800078ec0ff */
[----:B------:R-:W-:-:S04]  /*6320*/  ISETP.NE.U32.AND P2, PT, R0, 0x1, PT ;  /* 0x000000010000780c */ /* 0x000fc80003f45070 */
[----:B------:R-:W-:Y:S02]  /*6330*/  P2R R157, PR, RZ, 0x4 ;  /* 0x00000004ff9d7803 */ /* 0x000fe40000000000 */
[----:B------:R-:W-:-:S04]  /*6340*/  PLOP3.LUT P2, PT, PT, PT, PT, 0x8, 0x80 ;  /* 0x000000000080781c */ /* 0x000fc80003f4e170 */
[----:B------:R-:W-:-:S09]  /*6350*/  P2R R160, PR, RZ, 0x4 ;  /* 0x00000004ffa07803 */ /* 0x000fd20000000000 */
.L_x_227:
[----:B------:R-:W-:Y:S01]  /*6360*/  ISETP.NE.AND P1, PT, R162, RZ, PT ;  /* 0x000000ffa200720c */ /* 0x000fe20003f25270 */
[----:B------:R-:W-:Y:S05]  /*6370*/  YIELD ;  /* 0x0000000000007946 */ /* 0x000fea0003800000 */
[----:B------:R-:W-:Y:S01]  /*6380*/  P2R R159, PR, RZ, 0x1 ;  /* 0x00000001ff9f7803 */ /* 0x000fe20000000000 */
[----:B------:R-:W-:Y:S06]  /*6390*/  BSSY B1, `(.L_x_115) ;  /* 0x000001d000017945 */ /* 0x000fec0003800000 */
[----:B------:R-:W-:Y:S05]  /*63a0*/  @P1 BRA `(.L_x_116) ;  /* 0x00000000006c1947 */ /* 0x000fea0003800000 */
[----:B------:R-:W-:Y:S01]  /*63b0*/  ISETP.NE.AND P1, PT, R157, RZ, PT ;  /* 0x000000ff9d00720c */ /* 0x000fe20003f25270 */
[----:B------:R-:W-:Y:S01]  /*63c0*/  BSSY B0, `(.L_x_117) ;  /* 0x000000e000007945 */ /* 0x000fe20003800000 */
[----:B------:R-:W-:Y:S11]  /*63d0*/  ISETP.NE.AND P0, PT, R143, RZ, PT ;  /* 0x000000ff8f00720c */ /* 0x000ff60003f05270 */
[----:B------:R-:W-:Y:S05]  /*63e0*/  @P1 LEA R6, R141, R152, 0xd ;  /* 0x000000988d061211 */ /* 0x000fea00078e68ff */
[--C-:B-1----:R-:W-:Y:S02]  /*63f0*/  @P1 IMAD R5, R154, -0x10, R6.reuse ;  /* 0xfffffff09a051824 */ /* 0x102fe400078e0206 */
[----:B------:R-:W-:Y:S03]  /*6400*/  @P1 IMAD R4, R153, -0x10, R6 ;  /* 0xfffffff099041824 */ /* 0x000fe600078e0206 */
[----:B------:R-:W-:Y:S01]  /*6410*/  @P1 LEA R3, R151, R5, 0x4 ;  /* 0x0000000597031211 */ /* 0x000fe200078e20ff */
[----:B------:R-:W-:Y:S06]  /*6420*/  @P0 BRA `(.L_x_118) ;  /* 0x00000000001c0947 */ /* 0x000fec0003800000 */
[----:B------:R-:W1:Y:S01]  /*6430*/  S2UR UR4, SR_CgaCtaId ;  /* 0x00000000000479c3 */ /* 0x000e620000008800 */
[----:B------:R-:W-:Y:S01]  /*6440*/  UMOV UR5, 0x400 ;  /* 0x0000040000057882 */ /* 0x000fe20000000000 */
[----:B------:R-:W-:Y:S01]  /*6450*/  SHF.L.U32 R0, R144, 0x1f, RZ ;  /* 0x0000001f90007819 */ /* 0x000fe200000006ff */
[----:B-1----:R-:W-:Y:S06]  /*6460*/  ULEA UR4, UR4, UR5, 0x18 ;  /* 0x0000000504047291 */ /* 0x002fec000f8ec0ff */
[----:B------:R-:W-:Y:S04]  /*6470*/  LEA R2, R141, UR4, 0x3 ;  /* 0x000000048d027c11 */ /* 0x000fe8000f8e18ff */
[----:B------:R-:W1:Y:S02]  /*6480*/  SYNCS.PHASECHK.TRANS64.TRYWAIT P0, [R2+URZ+0xa0], R0 ;  /* 0x0000a000020075a7 */ /* 0x000e6400080011ff */
[----:B-1----:R-:W-:Y:S05]  /*6490*/  @!P0 BRA `(.L_x_119) ;  /* 0x0000005000108947 */ /* 0x002fea0003800000 */
.L_x_118:
[----:B------:R-:W-:Y:S05]  /*64a0*/  BSYNC B0 ;  /* 0x0000000000007941 */ /* 0x000fea0003800000 */
.L_x_117:
[----:B------:R-:W-:Y:S01]  /*64b0*/  ISETP.NE.AND P0, PT, R157, RZ, PT ;  /* 0x000000ff9d00720c */ /* 0x000fe20003f05270 */
[----:B------:R-:W-:Y:S11]  /*64c0*/  VIADD R141, R141, 0x1 ;  /* 0x000000018d8d7836 */ /* 0x000ff60000000000 */
[----:B------:R-:W-:Y:S01]  /*64d0*/  @!UPT UIADD3 URZ, UPT, UPT, URZ, URZ, URZ ;  /* 0x000000fffffff290 */ /* 0x000fe2000fffe0ff */
[----:B------:R2:W3:Y:S04]  /*64e0*/  @P0 LDS.128 R116, [R6] ;  /* 0x0000000006740984 */ /* 0x0004e80000000c00 */
[----:B------:R2:W4:Y:S04]  /*64f0*/  @P0 LDS.128 R124, [R4+0x20] ;  /* 0x00002000047c0984 */ /* 0x0005280000000c00 */
[----:B------:R2:W2:Y:S04]  /*6500*/  @P0 LDS.128 R120, [R5+0x10] ;  /* 0x0000100005780984 */ /* 0x0004a80000000c00 */
[----:B------:R2:W2:Y:S01]  /*6510*/  @P0 LDS.128 R128, [R3+0x10] ;  /* 0x0000100003800984 */ /* 0x0004a20000000c00 */
[C---:B------:R-:W-:Y:S04]  /*6520*/  ISETP.NE.AND P0, PT, R141.reuse, 0x3, PT ;  /* 0x000000038d00780c */ /* 0x040fe80003f05270 */
[----:B-1----:R-:W-:Y:S02]  /*6530*/  SEL R0, RZ, 0x1, P0 ;  /* 0x00000001ff007807 */ /* 0x002fe40000000000 */
[----:B------:R-:W-:Y:S02]  /*6540*/  SEL R141, R141, RZ, P0 ;  /* 0x000000ff8d8d7207 */ /* 0x000fe40000000000 */
[----:B------:R-:W-:Y:S02]  /*6550*/  LOP3.LUT R144, R144, R0, RZ, 0x3c, !PT ;  /* 0x0000000090907212 */ /* 0x000fe400078e3cff */
.L_x_116:
[----:B------:R-:W-:Y:S05]  /*6560*/  BSYNC B1 ;  /* 0x0000000000017941 */ /* 0x000fea0003800000 */
.L_x_115:
[----:B------:R-:W-:Y:S01]  /*6570*/  ISETP.NE.AND P1, PT, R161, RZ, PT ;  /* 0x000000ffa100720c */ /* 0x000fe20003f25270 */
[----:B------:R-:W5:Y:S01]  /*6580*/  S2UR UR4, SR_CgaCtaId ;  /* 0x00000000000479c3 */ /* 0x000f620000008800 */
[----:B------:R-:W-:Y:S01]  /*6590*/  ISETP.NE.AND P0, PT, R160, RZ, PT ;  /* 0x000000ffa000720c */ /* 0x000fe20003f05270 */
[----:B------:R-:W-:Y:S01]  /*65a0*/  IMAD.IADD R2, R66, 0x1, R67 ;  /* 0x0000000142027824 */ /* 0x000fe200078e0243 */
[----:B------:R-:W-:Y:S01]  /*65b0*/  MOV R133, 0x400 ;  /* 0x0000040000857802 */ /* 0x000fe20000000f00 */
[----:B------:R-:W-:Y:S01]  /*65c0*/  BSSY B0, `(.L_x_120) ;  /* 0x000000a000007945 */ /* 0x000fe20003800000 */
[----:B------:R-:W-:Y:S02]  /*65d0*/  PLOP3.LUT P0, PT, P0, P1, PT, 0xf8, 0x8f ;  /* 0x00000000008f781c */ /* 0x000fe40000703f70 */
[----:B--2---:R-:W-:Y:S01]  /*65e0*/  SHF.R.U32.HI R3, RZ, 0x15, R2 ;  /* 0x00000015ff037819 */ /* 0x004fe20000011602 */
[----:B-----5:R-:W-:Y:S05]  /*65f0*/  IMAD.U32 R134, RZ, RZ, UR4 ;  /* 0x00000004ff867e24 */ /* 0x020fea000f8e00ff */
[----:B------:R-:W-:Y:S05]  /*6600*/  LEA R133, R134, R133, 0x18 ;  /* 0x0000008586857211 */ /* 0x000fea00078ec0ff */
[----:B------:R-:W-:Y:S01]  /*6610*/  IMAD R88, R68, 0x8, R133 ;  /* 0x0000000844587824 */ /* 0x000fe200078e0285 */
[----:B------:R-:W-:Y:S06]  /*6620*/  @P0 BRA `(.L_x_121) ;  /* 0x00000000000c0947 */ /* 0x000fec0003800000 */
[----:B------:R-:W-:Y:S04]  /*6630*/  SHF.L.U32 R0, R150, 0x1f, RZ ;  /* 0x0000001f96007819 */ /* 0x000fe800000006ff */
[----:B------:R-:W2:Y:S02]  /*6640*/  SYNCS.PHASECHK.TRANS64.TRYWAIT P0, [R88+URZ+0x100], R0 ;  /* 0x00010000580075a7 */ /* 0x000ea400080011ff */
[----:B--2---:R-:W-:Y:S05]  /*6650*/  @!P0 BRA `(.L_x_122) ;  /* 0x0000004c00b48947 */ /* 0x004fea0003800000 */
.L_x_121:
[----:B------:R-:W-:Y:S05]  /*6660*/  BSYNC B0 ;  /* 0x0000000000007941 */ /* 0x000fea0003800000 */
.L_x_120:
[----:B------:R-:W-:Y:S11]  /*6670*/  LOP3.LUT P0, RZ, R3, 0x3, R156, 0x48, !PT ;  /* 0x0000000303ff7812 */ /* 0x000ff6000780489c */
[----:B------:R-:W-:Y:S02]  /*6680*/  @!UPT UIADD3 URZ, UPT, UPT, URZ, URZ, URZ ;  /* 0x000000fffffff290 */ /* 0x000fe4000fffe0ff */
[----:B------:R-:W-:Y:S05]  /*6690*/  @!P0 BRA `(.L_x_123) ;  /* 0x0000000000408947 */ /* 0x000fea0003800000 */
[----:B------:R-:W1:Y:S01]  /*66a0*/  LDCU.64 UR8, c[0x4][0x70] ;  /* 0x01000e00ff0877ac */ /* 0x000e620008000a00 */
[----:B------:R-:W-:Y:S01]  /*66b0*/  MOV R15, 0x0 ;  /* 0x00000000000f7802 */ /* 0x000fe20000000f00 */
[----:B------:R-:W-:Y:S02]  /*66c0*/  HFMA2 R12, -RZ, RZ, 0, 5.9604644775390625e-08 ;  /* 0x00000001ff0c7431 */ /* 0x000fe400000001ff */
[----:B------:R-:W-:Y:S02]  /*66d0*/  IMAD.MOV.U32 R8, RZ, RZ, 0x192 ;  /* 0x00000192ff087424 */ /* 0x000fe400078e00ff */
[----:B------:R-:W-:Y:S01]  /*66e0*/  IMAD.MOV.U32 R13, RZ, RZ, RZ ;  /* 0x000000ffff0d7224 */ /* 0x000fe200078e00ff */
[----:B------:R-:W5:Y:S01]  /*66f0*/  LDCU.64 UR6, c[0x4][0x78] ;  /* 0x01000f00ff0677ac */ /* 0x000f620008000a00 */
[----:B------:R-:W2:Y:S01]  /*6700*/  LDC.64 R14, c[0x4][R15] ;  /* 0x010000000f0e7b82 */ /* 0x000ea20000000a00 */
[----:B------:R-:W3:Y:S01]  /*6710*/  LDCU.64 UR4, c[0x4][0x10] ;  /* 0x01000200ff0477ac */ /* 0x000ee20008000a00 */
[----:B-1----:R-:W-:Y:S01]  /*6720*/  MOV R5, UR9 ;  /* 0x0000000900057c02 */ /* 0x002fe20008000f00 */
[----:B------:R-:W-:Y:S01]  /*6730*/  IMAD.U32 R4, RZ, RZ, UR8 ;  /* 0x00000008ff047e24 */ /* 0x000fe2000f8e00ff */
[----:B-----5:R-:W-:Y:S01]  /*6740*/  MOV R7, UR7 ;  /* 0x0000000700077c02 */ /* 0x020fe20008000f00 */
[----:B------:R-:W-:Y:S01]  /*6750*/  IMAD.U32 R6, RZ, RZ, UR6 ;  /* 0x00000006ff067e24 */ /* 0x000fe2000f8e00ff */
[----:B---3--:R-:W-:Y:S01]  /*6760*/  MOV R11, UR5 ;  /* 0x00000005000b7c02 */ /* 0x008fe20008000f00 */
[----:B------:R-:W-:Y:S02]  /*6770*/  IMAD.U32 R10, RZ, RZ, UR4 ;  /* 0x00000004ff0a7e24 */ /* 0x000fe4000f8e00ff */
[----:B------:R-:W-:Y:S07]  /*6780*/  LEPC R20, `(.L_x_123) ;  /* 0x000000001014794e */ /* 0x000fee0000000000 */
[----:B--2-4-:R-:W-:Y:S05]  /*6790*/  CALL.ABS.NOINC R14 ;  /* 0x000000000e007343 */ /* 0x014fea0003c00000 */
.L_x_123:
[----:B------:R-:W-:Y:S05]  /*67a0*/  WARPSYNC.ALL ;  /* 0x0000000000007948 */ /* 0x000fea0003800000 */
[----:B------:R-:W-:Y:S01]  /*67b0*/  R2UR UR4, R2 ;  /* 0x00000000020472ca */ /* 0x000fe200000e0000 */
[--C-:B---3--:R-:W-:Y:S02]  /*67c0*/  HADD2.F32 R36, -RZ, R116.reuse.H0_H0 ;  /* 0x20000074ff247230 */ /* 0x108fe40000004100 */
[----:B------:R-:W-:Y:S02]  /*67d0*/  HFMA2 R53, -RZ, RZ, 3.7421875, 0 ;  /* 0x437c0000ff357431 */ /* 0x000fe400000001ff */
[----:B------:R-:W-:Y:S01]  /*67e0*/  HADD2.F32 R37, -RZ, R116.H1_H1 ;  /* 0x30000074ff257230 */ /* 0x000fe20000004100 */
[----:B------:R-:W-:Y:S01]  /*67f0*/  MOV R85, 0x3bbb989d ;  /* 0x3bbb989d00557802 */ /* 0x000fe20000000f00 */
[--C-:B------:R-:W-:Y:S01]  /*6800*/  HADD2.F32 R38, -RZ, R117.reuse.H0_H0 ;  /* 0x20000075ff267230 */ /* 0x100fe20000004100 */
[----:B------:R-:W-:Y:S01]  /*6810*/  ISETP.NE.AND P6, PT, R160, RZ, PT ;  /* 0x000000ffa000720c */ /* 0x000fe20003fc5270 */
[----:B------:R-:W-:Y:S04]  /*6820*/  BSSY.RECONVERGENT B1, `(.L_x_124) ;  /* 0x0000175000017945 */ /* 0x000fe80003800200 */
[----:B-1----:R-:W1:Y:S08]  /*6830*/  LDTM.x32 R4, tmem[UR4] ;  /* 0x00000004000479ee */ /* 0x002e7000082c0000 */
[----:B------:R-:W-:Y:S01]  /*6840*/  @P6 NOP ;  /* 0x0000000000006918 */ /* 0x000fe20000000000 */
[----:B--2---:R-:W-:Y:S04]  /*6850*/  @P6 IADD3 R88, PT, PT, R88, 0x120, RZ ;  /* 0x0000012058586810 */ /* 0x004fe80007ffe0ff */
[----:B------:R-:W-:Y:S04]  /*6860*/  @P6 LOP3.LUT R88, R88, 0xfefffff8, RZ, 0xc0, !PT ;  /* 0xfefffff858586812 */ /* 0x000fe800078ec0ff */
[----:B-1----:R1:W-:Y:S01]  /*6870*/  @P6 SYNCS.ARRIVE.TRANS64.RED.A1T0 RZ, [R88+URZ], RZ ;  /* 0x000000ff58ff69a7 */ /* 0x0023e200081004ff */
[C---:B------:R-:W-:Y:S01]  /*6880*/  FMUL R0, R70.reuse, R4 ;  /* 0x0000000446007220 */ /* 0x040fe20000400000 */
        /* <DEDUP_REMOVED lines=18> */
[----:B------:R-:W-:Y:S02]  /*69b0*/  HADD2.F32 R32, -RZ, R117.H1_H1 ;  /* 0x30000075ff207230 */ /* 0x000fe40000004100 */
[C---:B------:R-:W-:Y:S01]  /*69c0*/  FMUL R7, R70.reuse, R7 ;  /* 0x0000000746077220 */ /* 0x040fe20000400000 */
[C---:B------:R-:W-:Y:S01]  /*69d0*/  FMUL R18, R70.reuse, R22 ;  /* 0x0000001646127220 */ /* 0x040fe20000400000 */
[C---:B------:R-:W-:Y:S01]  /*69e0*/  FMUL R29, R70.reuse, R33 ;  /* 0x00000021461d7220 */ /* 0x040fe20000400000 */
[----:B------:R-:W-:Y:S01]  /*69f0*/  FMUL R22, R70, R26 ;  /* 0x0000001a46167220 */ /* 0x000fe20000400000 */
[----:B------:R-:W-:Y:S01]  /*6a00*/  FFMA R0, R90, R36, R0 ;  /* 0x000000245a007223 */ /* 0x000fe20000000000 */
[--C-:B------:R-:W-:Y:S02]  /*6a10*/  HADD2.F32 R33, -RZ, R118.reuse.H0_H0 ;  /* 0x20000076ff217230 */ /* 0x100fe40000004100 */
[----:B------:R-:W-:Y:S01]  /*6a20*/  FMUL R26, R70, R30 ;  /* 0x0000001e461a7220 */ /* 0x000fe20000400000 */
[----:B------:R-:W-:Y:S01]  /*6a30*/  FFMA R2, R90, R37, R2 ;  /* 0x000000255a027223 */ /* 0x000fe20000000002 */
[----:B------:R-:W-:Y:S01]  /*6a40*/  FMUL R30, R70, R34 ;  /* 0x00000022461e7220 */ /* 0x000fe20000400000 */
[C---:B------:R-:W-:Y:S01]  /*6a50*/  FFMA R3, R90.reuse, R38, R3 ;  /* 0x000000265a037223 */ /* 0x040fe20000000003 */
[----:B------:R-:W-:Y:S02]  /*6a60*/  HADD2.F32 R34, -RZ, R118.H1_H1 ;  /* 0x30000076ff227230 */ /* 0x000fe40000004100 */
[C---:B------:R-:W-:Y:S01]  /*6a70*/  FFMA R7, R90.reuse, R32, R7 ;  /* 0x000000205a077223 */ /* 0x040fe20000000007 */
[--C-:B------:R-:W-:Y:S02]  /*6a80*/  HADD2.F32 R32, -RZ, R119.reuse.H0_H0 ;  /* 0x20000077ff207230 */ /* 0x100fe40000004100 */
[----:B------:R-:W-:Y:S01]  /*6a90*/  FFMA R4, R90, R33, R4 ;  /* 0x000000215a047223 */ /* 0x000fe20000000004 */
[----:B------:R-:W-:Y:S02]  /*6aa0*/  HADD2.F32 R36, -RZ, R119.H1_H1 ;  /* 0x30000077ff247230 */ /* 0x000fe40000004100 */
[----:B------:R-:W-:Y:S01]  /*6ab0*/  FMUL R11, R70, R11 ;  /* 0x0000000b460b7220 */ /* 0x000fe20000400000 */
[--C-:B------:R-:W-:Y:S02]  /*6ac0*/  HADD2.F32 R33, -RZ, R120.reuse.H0_H0 ;  /* 0x20000078ff217230 */ /* 0x100fe40000004100 */
[C---:B------:R-:W-:Y:S01]  /*6ad0*/  FFMA R5, R90.reuse, R34, R5 ;  /* 0x000000225a057223 */ /* 0x040fe20000000005 */
[C---:B------:R-:W-:Y:S01]  /*6ae0*/  FFMA R6, R90.reuse, R32, R6 ;  /* 0x000000205a067223 */ /* 0x040fe20000000006 */
[C---:B------:R-:W-:Y:S01]  /*6af0*/  FFMA R11, R90.reuse, R36, R11 ;  /* 0x000000245a0b7223 */ /* 0x040fe2000000000b */
[----:B------:R-:W-:Y:S02]  /*6b00*/  HADD2.F32 R32, -RZ, R120.H1_H1 ;  /* 0x30000078ff207230 */ /* 0x000fe40000004100 */
[----:B------:R-:W-:Y:S01]  /*6b10*/  FFMA R8, R90, R33, R8 ;  /* 0x000000215a087223 */ /* 0x000fe20000000008 */
[--C-:B------:R-:W-:Y:S02]  /*6b20*/  HADD2.F32 R34, -RZ, R121.reuse.H0_H0 ;  /* 0x20000079ff227230 */ /* 0x100fe40000004100 */
[----:B------:R-:W-:Y:S01]  /*6b30*/  FMUL R15, R70, R15 ;  /* 0x0000000f460f7220 */ /* 0x000fe20000400000 */
[----:B------:R-:W-:Y:S02]  /*6b40*/  HADD2.F32 R33, -RZ, R121.H1_H1 ;  /* 0x30000079ff217230 */ /* 0x000fe40000004100 */
[C---:B------:R-:W-:Y:S01]  /*6b50*/  FFMA R9, R90.reuse, R32, R9 ;  /* 0x000000205a097223 */ /* 0x040fe20000000009 */
[--C-:B------:R-:W-:Y:S02]  /*6b60*/  HADD2.F32 R36, -RZ, R122.reuse.H0_H0 ;  /* 0x2000007aff247230 */ /* 0x100fe40000004100 */
[C---:B------:R-:W-:Y:S01]  /*6b70*/  FFMA R10, R90.reuse, R34, R10 ;  /* 0x000000225a0a7223 */ /* 0x040fe2000000000a */
[----:B------:R-:W-:Y:S02]  /*6b80*/  HADD2.F32 R32, -RZ, R122.H1_H1 ;  /* 0x3000007aff207230 */ /* 0x000fe40000004100 */
[C---:B------:R-:W-:Y:S01]  /*6b90*/  FFMA R15, R90.reuse, R33, R15 ;  /* 0x000000215a0f7223 */ /* 0x040fe2000000000f */
[--C-:B------:R-:W-:Y:S02]  /*6ba0*/  HADD2.F32 R33, -RZ, R123.reuse.H0_H0 ;  /* 0x2000007bff217230 */ /* 0x100fe40000004100 */
[C---:B------:R-:W-:Y:S01]  /*6bb0*/  FFMA R12, R90.reuse, R36, R12 ;  /* 0x000000245a0c7223 */ /* 0x040fe2000000000c */
[----:B------:R-:W-:Y:S02]  /*6bc0*/  HADD2.F32 R34, -RZ, R123.H1_H1 ;  /* 0x3000007bff227230 */ /* 0x000fe40000004100 */
[----:B------:R-:W-:Y:S01]  /*6bd0*/  FFMA R13, R90, R32, R13 ;  /* 0x000000205a0d7223 */ /* 0x000fe2000000000d */
[----:B------:R-:W-:Y:S01]  /*6be0*/  FMUL R19, R70, R19 ;  /* 0x0000001346137220 */ /* 0x000fe20000400000 */
[--C-:B----4-:R-:W-:Y:S02]  /*6bf0*/  HADD2.F32 R32, -RZ, R124.reuse.H0_H0 ;  /* 0x2000007cff207230 */ /* 0x110fe40000004100 */
        /* <DEDUP_REMOVED lines=8> */
[--C-:B------:R-:W-:Y:S02]  /*6c80*/  HADD2.F32 R34, -RZ, R126.reuse.H0_H0 ;  /* 0x2000007eff227230 */ /* 0x100fe40000004100 */
[C---:B------:R-:W-:Y:S01]  /*6c90*/  FFMA R18, R90.reuse, R33, R18 ;  /* 0x000000215a127223 */ /* 0x040fe20000000012 */
[----:B------:R-:W-:Y:S02]  /*6ca0*/  HADD2.F32 R33, -RZ, R126.H1_H1 ;  /* 0x3000007eff217230 */ /* 0x000fe40000004100 */
[C---:B------:R-:W-:Y:S01]  /*6cb0*/  FFMA R23, R90.reuse, R32, R23 ;  /* 0x000000205a177223 */ /* 0x040fe20000000017 */
[--C-:B------:R-:W-:Y:S02]  /*6cc0*/  HADD2.F32 R36, -RZ, R127.reuse.H0_H0 ;  /* 0x2000007fff247230 */ /* 0x100fe40000004100 */
[----:B------:R-:W-:Y:S01]  /*6cd0*/  FFMA R20, R90, R34, R20 ;  /* 0x000000225a147223 */ /* 0x000fe20000000014 */
[----:B------:R-:W-:Y:S02]  /*6ce0*/  HADD2.F32 R32, -RZ, R127.H1_H1 ;  /* 0x3000007fff207230 */ /* 0x000fe40000004100 */
[----:B------:R-:W-:Y:S01]  /*6cf0*/  FMUL R27, R70, R27 ;  /* 0x0000001b461b7220 */ /* 0x000fe20000400000 */
[C---:B------:R-:W-:Y:S01]  /*6d00*/  FFMA R21, R90.reuse, R33, R21 ;  /* 0x000000215a157223 */ /* 0x040fe20000000015 */
        /* <DEDUP_REMOVED lines=18> */
[C---:B------:R-:W-:Y:S02]  /*6e30*/  FFMA R30, R90.reuse, R34, R30 ;  /* 0x000000225a1e7223 */ /* 0x040fe4000000001e */
[----:B------:R-:W-:Y:S01]  /*6e40*/  FFMA R35, R90, R33, R35 ;  /* 0x000000215a237223 */ /* 0x000fe20000000023 */
[----:B------:R-:W-:Y:S04]  /*6e50*/  FFMA.SAT R32, R0, -R85, 0.5 ;  /* 0x3f00000000207423 */ /* 0x000fe80000002855 */
[----:B------:R-:W-:Y:S04]  /*6e60*/  FFMA.RM R54, R32, R53, 12582913 ;  /* 0x4b40000120367423 */ /* 0x000fe80000004035 */
[----:B------:R-:W-:Y:S04]  /*6e70*/  FADD R32, R54, -12583039 ;  /* 0xcb40007f36207421 */ /* 0x000fe80000000000 */
[C---:B------:R-:W-:Y:S04]  /*6e80*/  FFMA R32, R0.reuse, -1.4426950216293334961, -R32 ;  /* 0xbfb8aa3b00207823 */ /* 0x040fe80000000820 */
[----:B------:R-:W-:Y:S01]  /*6e90*/  FFMA R32, R0, -1.925963033500011079e-08, R32 ;  /* 0xb2a5706000207823 */ /* 0x000fe20000000020 */
[C---:B------:R-:W-:Y:S03]  /*6ea0*/  FFMA.SAT R33, R2.reuse, -R85, 0.5 ;  /* 0x3f00000002217423 */ /* 0x040fe60000002855 */
[----:B------:R-:W2:Y:S01]  /*6eb0*/  MUFU.EX2 R86, R32 ;  /* 0x0000002000567308 */ /* 0x000ea20000000800 */
[----:B------:R-:W-:Y:S04]  /*6ec0*/  FFMA.RM R55, R33, R53, 12582913 ;  /* 0x4b40000121377423 */ /* 0x000fe80000004035 */
[----:B------:R-:W-:Y:S04]  /*6ed0*/  FADD R33, R55, -12583039 ;  /* 0xcb40007f37217421 */ /* 0x000fe80000000000 */
[C---:B------:R-:W-:Y:S04]  /*6ee0*/  FFMA R33, R2.reuse, -1.4426950216293334961, -R33 ;  /* 0xbfb8aa3b02217823 */ /* 0x040fe80000000821 */
[----:B------:R-:W-:Y:S01]  /*6ef0*/  FFMA R33, R2, -1.925963033500011079e-08, R33 ;  /* 0xb2a5706002217823 */ /* 0x000fe20000000021 */
[C---:B------:R-:W-:Y:S03]  /*6f00*/  FFMA.SAT R34, R3.reuse, -R85, 0.5 ;  /* 0x3f00000003227423 */ /* 0x040fe60000002855 */
[----:B------:R-:W1:Y:S01]  /*6f10*/  MUFU.EX2 R87, R33 ;  /* 0x0000002100577308 */ /* 0x000e620000000800 */
[----:B------:R-:W-:Y:S04]  /*6f20*/  FFMA.RM R56, R34, R53, 12582913 ;  /* 0x4b40000122387423 */ /* 0x000fe80000004035 */
[----:B------:R-:W-:Y:S04]  /*6f30*/  FADD R34, R56, -12583039 ;  /* 0xcb40007f38227421 */ /* 0x000fe80000000000 */
[C---:B------:R-:W-:Y:S04]  /*6f40*/  FFMA R34, R3.reuse, -1.4426950216293334961, -R34 ;  /* 0xbfb8aa3b03227823 */ /* 0x040fe80000000822 */
[----:B------:R-:W-:Y:S01]  /*6f50*/  FFMA R34, R3, -1.925963033500011079e-08, R34 ;  /* 0xb2a5706003227823 */ /* 0x000fe20000000022 */
[----:B------:R-:W-:Y:S03]  /*6f60*/  FFMA.SAT R36, R7, -R85, 0.5 ;  /* 0x3f00000007247423 */ /* 0x000fe60000002855 */
[----:B------:R-:W3:Y:S01]  /*6f70*/  MUFU.EX2 R89, R34 ;  /* 0x0000002200597308 */ /* 0x000ee20000000800 */
[----:B------:R-:W-:Y:S04]  /*6f80*/  FFMA.RM R57, R36, R53, 12582913 ;  /* 0x4b40000124397423 */ /* 0x000fe80000004035 */
[----:B------:R-:W-:Y:S04]  /*6f90*/  FADD R36, R57, -12583039 ;  /* 0xcb40007f39247421 */ /* 0x000fe80000000000 */
[C---:B------:R-:W-:Y:S04]  /*6fa0*/  FFMA R36, R7.reuse, -1.4426950216293334961, -R36 ;  /* 0xbfb8aa3b07247823 */ /* 0x040fe80000000824 */
[----:B------:R-:W-:Y:S01]  /*6fb0*/  FFMA R36, R7, -1.925963033500011079e-08, R36 ;  /* 0xb2a5706007247823 */ /* 0x000fe20000000024 */
[----:B------:R-:W-:Y:S03]  /*6fc0*/  FFMA.SAT R37, R4, -R85, 0.5 ;  /* 0x3f00000004257423 */ /* 0x000fe60000002855 */
[----:B------:R-:W4:Y:S01]  /*6fd0*/  MUFU.EX2 R91, R36 ;  /* 0x00000024005b7308 */ /* 0x000f220000000800 */
[----:B------:R-:W-:Y:S04]  /*6fe0*/  FFMA.RM R58, R37, R53, 12582913 ;  /* 0x4b400001253a7423 */ /* 0x000fe80000004035 */
[----:B------:R-:W-:Y:S04]  /*6ff0*/  FADD R37, R58, -12583039 ;  /* 0xcb40007f3a257421 */ /* 0x000fe80000000000 */
[C---:B------:R-:W-:Y:S04]  /*7000*/  FFMA R37, R4.reuse, -1.4426950216293334961, -R37 ;  /* 0xbfb8aa3b04257823 */ /* 0x040fe80000000825 */
[----:B------:R-:W-:Y:S01]  /*7010*/  FFMA R37, R4, -1.925963033500011079e-08, R37 ;  /* 0xb2a5706004257823 */ /* 0x000fe20000000025 */
[----:B------:R-:W-:Y:S03]  /*7020*/  FFMA.SAT R38, R5, -R85, 0.5 ;  /* 0x3f00000005267423 */ /* 0x000fe60000002855 */
[----:B------:R-:W5:Y:S01]  /*7030*/  MUFU.EX2 R92, R37 ;  /* 0x00000025005c7308 */ /* 0x000f620000000800 */
        /* <DEDUP_REMOVED lines=71> */
[----:B------:R2:W5:Y:S01]  /*74b0*/  MUFU.EX2 R104, R49 ;  /* 0x0000003100687308 */ /* 0x0005620000000800 */
[----:B------:R-:W-:Y:S04]  /*74c0*/  FFMA.RM R77, R50, R53, 12582913 ;  /* 0x4b400001324d7423 */ /* 0x000fe80000004035 */
[----:B------:R-:W-:Y:S04]  /*74d0*/  FADD R50, R77, -12583039 ;  /* 0xcb40007f4d327421 */ /* 0x000fe80000000000 */
[C---:B------:R-:W-:Y:S04]  /*74e0*/  FFMA R50, R17.reuse, -1.4426950216293334961, -R50 ;  /* 0xbfb8aa3b11327823 */ /* 0x040fe80000000832 */
[----:B------:R-:W-:Y:S01]  /*74f0*/  FFMA R50, R17, -1.925963033500011079e-08, R50 ;  /* 0xb2a5706011327823 */ /* 0x000fe20000000032 */
[----:B------:R-:W-:Y:S03]  /*7500*/  FFMA.SAT R51, R18, -R85, 0.5 ;  /* 0x3f00000012337423 */ /* 0x000fe60000002855 */
[----:B------:R1:W5:Y:S01]  /*7510*/  MUFU.EX2 R105, R50 ;  /* 0x0000003200697308 */ /* 0x0003620000000800 */
[----:B------:R-:W-:Y:S01]  /*7520*/  FFMA.RM R78, R51, R53, 12582913 ;  /* 0x4b400001334e7423 */ /* 0x000fe20000004035 */
[----:B--2---:R-:W-:Y:S03]  /*7530*/  SHF.L.U32 R49, R54, 0x17, RZ ;  /* 0x0000001736317819 */ /* 0x004fe600000006ff */
[----:B------:R-:W-:Y:S04]  /*7540*/  FADD R51, R78, -12583039 ;  /* 0xcb40007f4e337421 */ /* 0x000fe80000000000 */
[C---:B------:R-:W-:Y:S04]  /*7550*/  FFMA R51, R18.reuse, -1.4426950216293334961, -R51 ;  /* 0xbfb8aa3b12337823 */ /* 0x040fe80000000833 */
[----:B------:R-:W-:Y:S01]  /*7560*/  FFMA R51, R18, -1.925963033500011079e-08, R51 ;  /* 0xb2a5706012337823 */ /* 0x000fe20000000033 */
[----:B------:R-:W-:Y:S03]  /*7570*/  FFMA.SAT R52, R23, -R85, 0.5 ;  /* 0x3f00000017347423 */ /* 0x000fe60000002855 */
[----:B------:R2:W5:Y:S01]  /*7580*/  MUFU.EX2 R106, R51 ;  /* 0x00000033006a7308 */ /* 0x0005620000000800 */
[----:B------:R-:W-:Y:S01]  /*7590*/  FFMA.RM R79, R52, R53, 12582913 ;  /* 0x4b400001344f7423 */ /* 0x000fe20000004035 */
[----:B-1----:R-:W-:Y:S03]  /*75a0*/  @P6 IADD3 R50, PT, PT, R68, 0x1, RZ ;  /* 0x0000000144326810 */ /* 0x002fe60007ffe0ff */
[----:B------:R-:W-:Y:S01]  /*75b0*/  FADD R52, R79, -12583039 ;  /* 0xcb40007f4f347421 */ /* 0x000fe20000000000 */
[C---:B------:R-:W-:Y:S03]  /*75c0*/  @P6 ISETP.NE.AND P0, PT, R50.reuse, 0x4, PT ;  /* 0x000000043200680c */ /* 0x040fe60003f05270 */
[----:B------:R-:W-:Y:S01]  /*75d0*/  FFMA R52, R23, -1.4426950216293334961, -R52 ;  /* 0xbfb8aa3b17347823 */ /* 0x000fe20000000834 */
[----:B------:R-:W-:Y:S02]  /*75e0*/  @P6 SEL R68, R50, RZ, P0 ;  /* 0x000000ff32446207 */ /* 0x000fe40000000000 */
[----:B------:R-:W-:Y:S01]  /*75f0*/  SHF.L.U32 R50, R57, 0x17, RZ ;  /* 0x0000001739327819 */ /* 0x000fe200000006ff */
[----:B------:R-:W-:Y:S01]  /*7600*/  FFMA R52, R23, -1.925963033500011079e-08, R52 ;  /* 0xb2a5706017347823 */ /* 0x000fe20000000034 */
[----:B------:R-:W-:Y:S03]  /*7610*/  FFMA.SAT R80, R20, -R85, 0.5 ;  /* 0x3f00000014507423 */ /* 0x000fe60000002855 */
[----:B------:R-:W1:Y:S01]  /*7620*/  MUFU.EX2 R107, R52 ;  /* 0x00000034006b7308 */ /* 0x000e620000000800 */
[----:B------:R-:W-:Y:S01]  /*7630*/  FFMA.RM R80, R80, R53, 12582913 ;  /* 0x4b40000150507423 */ /* 0x000fe20000004035 */
[----:B--2---:R-:W-:Y:S03]  /*7640*/  @P6 SEL R51, RZ, 0x1, P0 ;  /* 0x00000001ff336807 */ /* 0x004fe60000000000 */
[----:B------:R-:W-:Y:S01]  /*7650*/  FADD R32, R80, -12583039 ;  /* 0xcb40007f50207421 */ /* 0x000fe20000000000 */
[----:B------:R-:W-:Y:S03]  /*7660*/  @P6 LOP3.LUT R150, R150, R51, RZ, 0x3c, !PT ;  /* 0x0000003396966212 */ /* 0x000fe600078e3cff */
[C---:B------:R-:W-:Y:S04]  /*7670*/  FFMA R32, R20.reuse, -1.4426950216293334961, -R32 ;  /* 0xbfb8aa3b14207823 */ /* 0x040fe80000000820 */
[----:B------:R-:W-:Y:S01]  /*7680*/  FFMA R32, R20, -1.925963033500011079e-08, R32 ;  /* 0xb2a5706014207823 */ /* 0x000fe20000000020 */
[----:B------:R-:W-:Y:S03]  /*7690*/  FFMA.SAT R33, R21, -R85, 0.5 ;  /* 0x3f00000015217423 */ /* 0x000fe60000002855 */
[----:B------:R-:W2:Y:S01]  /*76a0*/  MUFU.EX2 R108, R32 ;  /* 0x00000020006c7308 */ /* 0x000ea20000000800 */
[----:B------:R-:W-:Y:S04]  /*76b0*/  FFMA.RM R81, R33, R53, 12582913 ;  /* 0x4b40000121517423 */ /* 0x000fe80000004035 */
[----:B------:R-:W-:Y:S04]  /*76c0*/  FADD R33, R81, -12583039 ;  /* 0xcb40007f51217421 */ /* 0x000fe80000000000 */
        /* <DEDUP_REMOVED lines=21> */
[----:B------:R3:W2:Y:S01]  /*7820*/  MUFU.EX2 R112, R37 ;  /* 0x0000002500707308 */ /* 0x0006a20000000800 */
[----:B------:R-:W-:Y:S04]  /*7830*/  FFMA.RM R43, R38, R53, 12582913 ;  /* 0x4b400001262b7423 */ /* 0x000fe80000004035 */
[----:B------:R-:W-:Y:S04]  /*7840*/  FADD R38, R43, -12583039 ;  /* 0xcb40007f2b267421 */ /* 0x000fe80000000000 */
[C---:B------:R-:W-:Y:S04]  /*7850*/  FFMA R38, R25.reuse, -1.4426950216293334961, -R38 ;  /* 0xbfb8aa3b19267823 */ /* 0x040fe80000000826 */
[----:B------:R-:W-:Y:S01]  /*7860*/  FFMA R38, R25, -1.925963033500011079e-08, R38 ;  /* 0xb2a5706019267823 */ /* 0x000fe20000000026 */
[----:B------:R-:W-:Y:S01]  /*7870*/  FFMA.SAT R39, R26, -R85, 0.5 ;  /* 0x3f0000001a277423 */ /* 0x000fe20000002855 */
[----:B---3--:R-:W-:Y:S03]  /*7880*/  SHF.L.U32 R37, R55, 0x17, RZ ;  /* 0x0000001737257819 */ /* 0x008fe600000006ff */
[----:B------:R-:W-:Y:S01]  /*7890*/  FFMA.RM R44, R39, R53, 12582913 ;  /* 0x4b400001272c7423 */ /* 0x000fe20000004035 */
[----:B------:R-:W-:Y:S01]  /*78a0*/  SHF.L.U32 R55, R81, 0x17, RZ ;  /* 0x0000001751377819 */ /* 0x000fe200000006ff */
[----:B------:R3:W2:Y:S02]  /*78b0*/  MUFU.EX2 R113, R38 ;  /* 0x0000002600717308 */ /* 0x0006a40000000800 */
[----:B------:R-:W-:Y:S04]  /*78c0*/  FADD R39, R44, -12583039 ;  /* 0xcb40007f2c277421 */ /* 0x000fe80000000000 */
[C---:B------:R-:W-:Y:S04]  /*78d0*/  FFMA R39, R26.reuse, -1.4426950216293334961, -R39 ;  /* 0xbfb8aa3b1a277823 */ /* 0x040fe80000000827 */
[----:B------:R-:W-:Y:S01]  /*78e0*/  FFMA R39, R26, -1.925963033500011079e-08, R39 ;  /* 0xb2a570601a277823 */ /* 0x000fe20000000027 */
[----:B------:R-:W-:Y:S04]  /*78f0*/  FFMA.SAT R40, R31, -R85, 0.5 ;  /* 0x3f0000001f287423 */ /* 0x000fe80000002855 */
[----:B------:R-:W-:Y:S04]  /*7900*/  FFMA.RM R45, R40, R53, 12582913 ;  /* 0x4b400001282d7423 */ /* 0x000fe80000004035 */
        /* <DEDUP_REMOVED lines=19> */
[----:B------:R-:W-:Y:S01]  /*7a40*/  FFMA.RM R34, R33, R53, 12582913 ;  /* 0x4b40000121227423 */ /* 0x000fe20000004035 */
[----:B------:R-:W-:Y:S03]  /*7a50*/  SHF.L.U32 R53, R61, 0x17, RZ ;  /* 0x000000173d357819 */ /* 0x000fe600000006ff */
[C---:B------:R-:W-:Y:S01]  /*7a60*/  FADD R33, R34.reuse, -12583039 ;  /* 0xcb40007f22217421 */ /* 0x040fe20000000000 */
[----:B------:R-:W-:Y:S03]  /*7a70*/  SHF.L.U32 R34, R34, 0x17, RZ ;  /* 0x0000001722227819 */ /* 0x000fe600000006ff */
[C---:B------:R-:W-:Y:S04]  /*7a80*/  FFMA R33, R35.reuse, -1.4426950216293334961, -R33 ;  /* 0xbfb8aa3b23217823 */ /* 0x040fe80000000821 */
[----:B------:R-:W-:Y:S01]  /*7a90*/  FFMA R33, R35, -1.925963033500011079e-08, R33 ;  /* 0xb2a5706023217823 */ /* 0x000fe20000000021 */
[----:B------:R-:W-:Y:S01]  /*7aa0*/  FFMA R36, R86, R49, 1 ;  /* 0x3f80000056247423 */ /* 0x000fe20000000031 */
[----:B------:R-:W-:Y:S01]  /*7ab0*/  SHF.L.U32 R49, R56, 0x17, RZ ;  /* 0x0000001738317819 */ /* 0x000fe200000006ff */
[----:B------:R-:W-:Y:S03]  /*7ac0*/  FFMA R88, R87, R37, 1 ;  /* 0x3f80000057587423 */ /* 0x000fe60000000025 */
[----:B------:R-:W-:Y:S01]  /*7ad0*/  IADD3 R51, PT, PT, R36, 0x1800000, RZ ;  /* 0x0180000024337810 */ /* 0x000fe20007ffe0ff */
[----:B---3--:R-:W-:Y:S01]  /*7ae0*/  FFMA R38, R89, R49, 1 ;  /* 0x3f80000059267423 */ /* 0x008fe20000000031 */
[----:B------:R-:W-:Y:S01]  /*7af0*/  SHF.L.U32 R49, R58, 0x17, RZ ;  /* 0x000000173a317819 */ /* 0x000fe200000006ff */
[----:B----4-:R-:W-:Y:S01]  /*7b00*/  FFMA R37, R91, R50, 1 ;  /* 0x3f8000005b257423 */ /* 0x010fe20000000032 */
[----:B------:R-:W-:Y:S02]  /*7b10*/  LOP3.LUT R51, R51, 0x7f800000, RZ, 0xc0, !PT ;  /* 0x7f80000033337812 */ /* 0x000fe400078ec0ff */
[----:B------:R-:W-:Y:S01]  /*7b20*/  SHF.L.U32 R50, R59, 0x17, RZ ;  /* 0x000000173b327819 */ /* 0x000fe200000006ff */
[----:B-----5:R-:W-:Y:S01]  /*7b30*/  FFMA R89, R92, R49, 1 ;  /* 0x3f8000005c597423 */ /* 0x020fe20000000031 */
[----:B------:R-:W-:Y:S02]  /*7b40*/  ISETP.GT.U32.AND P0, PT, R51, 0x1ffffff, PT ;  /* 0x01ffffff3300780c */ /* 0x000fe40003f04070 */
[----:B------:R-:W-:Y:S02]  /*7b50*/  SHF.L.U32 R51, R60, 0x17, RZ ;  /* 0x000000173c337819 */ /* 0x000fe400000006ff */
[----:B------:R3:W4:Y:S01]  /*7b60*/  MUFU.EX2 R60, R39 ;  /* 0x00000027003c7308 */ /* 0x0007220000000800 */
[----:B------:R-:W-:Y:S01]  /*7b70*/  SHF.L.U32 R49, R62, 0x17, RZ ;  /* 0x000000173e317819 */ /* 0x000fe200000006ff */
[----:B---3--:R-:W-:Y:S01]  /*7b80*/  FFMA R39, R93, R50, 1 ;  /* 0x3f8000005d277423 */ /* 0x008fe20000000032 */
[----:B------:R-:W-:Y:S01]  /*7b90*/  SHF.L.U32 R50, R63, 0x17, RZ ;  /* 0x000000173f327819 */ /* 0x000fe200000006ff */
[----:B------:R-:W-:Y:S06]  /*7ba0*/  FFMA R56, R94, R51, 1 ;  /* 0x3f8000005e387423 */ /* 0x000fec0000000033 */
[----:B------:R3:W5:Y:S01]  /*7bb0*/  MUFU.EX2 R63, R40 ;  /* 0x00000028003f7308 */ /* 0x0007620000000800 */
[----:B------:R-:W-:Y:S01]  /*7bc0*/  SHF.L.U32 R51, R64, 0x17, RZ ;  /* 0x0000001740337819 */ /* 0x000fe200000006ff */
[----:B------:R-:W-:Y:S01]  /*7bd0*/  FFMA R53, R95, R53, 1 ;  /* 0x3f8000005f357423 */ /* 0x000fe20000000035 */
[----:B------:R-:W-:Y:S01]  /*7be0*/  FFMA R87, R96, R49, 1 ;  /* 0x3f80000060577423 */ /* 0x000fe20000000031 */
[----:B------:R-:W-:Y:S01]  /*7bf0*/  SHF.L.U32 R49, R72, 0x17, RZ ;  /* 0x0000001748317819 */ /* 0x000fe200000006ff */
[----:B------:R-:W-:Y:S01]  /*7c00*/  FFMA R86, R97, R50, 1 ;  /* 0x3f80000061567423 */ /* 0x000fe20000000032 */
[----:B------:R-:W-:Y:S01]  /*7c10*/  SHF.L.U32 R50, R73, 0x17, RZ ;  /* 0x0000001749327819 */ /* 0x000fe200000006ff */
[----:B------:R-:W-:Y:S01]  /*7c20*/  FFMA R85, R98, R51, 1 ;  /* 0x3f80000062557423 */ /* 0x000fe20000000033 */
[----:B------:R-:W-:Y:S02]  /*7c30*/  SHF.L.U32 R51, R77, 0x17, RZ ;  /* 0x000000174d337819 */ /* 0x000fe400000006ff */
[----:B------:R1:W5:Y:S01]  /*7c40*/  MUFU.EX2 R64, R41 ;  /* 0x0000002900407308 */ /* 0x0003620000000800 */
[----:B---3--:R-:W-:Y:S09]  /*7c50*/  SHF.L.U32 R40, R71, 0x17, RZ ;  /* 0x0000001747287819 */ /* 0x008ff200000006ff */
[----:B------:R3:W-:Y:S01]  /*7c60*/  MUFU.EX2 R72, R32 ;  /* 0x0000002000487308 */ /* 0x0007e20000000800 */
[----:B------:R-:W-:Y:S01]  /*7c70*/  FFMA R62, R99, R40, 1 ;  /* 0x3f800000633e7423 */ /* 0x000fe20000000028 */
[----:B------:R-:W-:Y:S01]  /*7c80*/  SHF.L.U32 R40, R74, 0x17, RZ ;  /* 0x000000174a287819 */ /* 0x000fe200000006ff */
[----:B------:R-:W-:Y:S01]  /*7c90*/  FFMA R52, R100, R49, 1 ;  /* 0x3f80000064347423 */ /* 0x000fe20000000031 */
[----:B------:R-:W-:Y:S01]  /*7ca0*/  FFMA R49, R101, R50, 1 ;  /* 0x3f80000065317423 */ /* 0x000fe20000000032 */
[----:B-1----:R-:W-:Y:S05]  /*7cb0*/  SHF.L.U32 R41, R75, 0x17, RZ ;  /* 0x000000174b297819 */ /* 0x002fea00000006ff */
[----:B------:R1:W5:Y:S01]  /*7cc0*/  MUFU.EX2 R71, R42 ;  /* 0x0000002a00477308 */ /* 0x0003620000000800 */
[----:B------:R-:W-:Y:S01]  /*7cd0*/  SHF.L.U32 R50, R76, 0x17, RZ ;  /* 0x000000174c327819 */ /* 0x000fe200000006ff */
[----:B------:R-:W-:Y:S01]  /*7ce0*/  FFMA R76, R102, R40, 1 ;  /* 0x3f800000664c7423 */ /* 0x000fe20000000028 */
[----:B------:R-:W-:Y:S01]  /*7cf0*/  SHF.L.U32 R40, R78, 0x17, RZ ;  /* 0x000000174e287819 */ /* 0x000fe200000006ff */
[----:B------:R-:W-:Y:S01]  /*7d00*/  FFMA R61, R103, R41, 1 ;  /* 0x3f800000673d7423 */ /* 0x000fe20000000029 */
[----:B------:R-:W-:Y:S01]  /*7d10*/  SHF.L.U32 R41, R79, 0x17, RZ ;  /* 0x000000174f297819 */ /* 0x000fe200000006ff */
[----:B------:R-:W-:Y:S01]  /*7d20*/  FFMA R50, R104, R50, 1 ;  /* 0x3f80000068327423 */ /* 0x000fe20000000032 */
[----:B------:R-:W-:Y:S01]  /*7d30*/  FFMA R51, R105, R51, 1 ;  /* 0x3f80000069337423 */ /* 0x000fe20000000033 */
[----:B---3--:R-:W-:Y:S02]  /*7d40*/  SHF.L.U32 R32, R82, 0x17, RZ ;  /* 0x0000001752207819 */ /* 0x008fe400000006ff */
[----:B------:R3:W5:Y:S01]  /*7d50*/  MUFU.EX2 R79, R33 ;  /* 0x00000021004f7308 */ /* 0x0007620000000800 */
[----:B------:R-:W-:Y:S01]  /*7d60*/  FFMA R75, R106, R40, 1 ;  /* 0x3f8000006a4b7423 */ /* 0x000fe20000000028 */
[----:B------:R-:W-:Y:S01]  /*7d70*/  SHF.L.U32 R40, R83, 0x17, RZ ;  /* 0x0000001753287819 */ /* 0x000fe200000006ff */
[----:B------:R-:W-:Y:S01]  /*7d80*/  FFMA R57, R107, R41, 1 ;  /* 0x3f8000006b397423 */ /* 0x000fe20000000029 */
[----:B------:R-:W-:Y:S02]  /*7d90*/  SHF.L.U32 R41, R84, 0x17, RZ ;  /* 0x0000001754297819 */ /* 0x000fe400000006ff */
[----:B-1----:R-:W-:Y:S05]  /*7da0*/  SHF.L.U32 R42, R80, 0x17, RZ ;  /* 0x00000017502a7819 */ /* 0x002fea00000006ff */
[----:B--2---:R-:W-:Y:S01]  /*7db0*/  FFMA R54, R108, R42, 1 ;  /* 0x3f8000006c367423 */ /* 0x004fe2000000002a */
[----:B------:R-:W-:Y:S01]  /*7dc0*/  SHF.L.U32 R42, R44, 0x17, RZ ;  /* 0x000000172c2a7819 */ /* 0x000fe200000006ff */
[----:B------:R-:W-:Y:S01]  /*7dd0*/  FFMA R55, R109, R55, 1 ;  /* 0x3f8000006d377423 */ /* 0x000fe20000000037 */
[----:B------:R-:W-:Y:S01]  /*7de0*/  FFMA R78, R110, R32, 1 ;  /* 0x3f8000006e4e7423 */ /* 0x000fe20000000020 */
[----:B---3--:R-:W-:Y:S01]  /*7df0*/  SHF.L.U32 R33, R43, 0x17, RZ ;  /* 0x000000172b217819 */ /* 0x008fe200000006ff */
[----:B------:R-:W-:Y:S01]  /*7e00*/  FFMA R74, R111, R40, 1 ;  /* 0x3f8000006f4a7423 */ /* 0x000fe20000000028 */
[----:B------:R-:W-:Y:S01]  /*7e10*/  FFMA R58, R112, R41, 1 ;  /* 0x3f800000703a7423 */ /* 0x000fe20000000029 */
[----:B------:R-:W-:Y:S02]  /*7e20*/  SHF.L.U32 R32, R45, 0x17, RZ ;  /* 0x000000172d207819 */ /* 0x000fe400000006ff */
[----:B------:R-:W-:Y:S01]  /*7e30*/  FFMA R59, R113, R33, 1 ;  /* 0x3f800000713b7423 */ /* 0x000fe20000000021 */
[----:B------:R-:W-:Y:S01]  /*7e40*/  SHF.L.U32 R33, R46, 0x17, RZ ;  /* 0x000000172e217819 */ /* 0x000fe200000006ff */
[----:B----4-:R-:W-:Y:S01]  /*7e50*/  FFMA R60, R60, R42, 1 ;  /* 0x3f8000003c3c7423 */ /* 0x010fe2000000002a */
[----:B------:R-:W-:Y:S01]  /*7e60*/  SHF.L.U32 R40, R47, 0x17, RZ ;  /* 0x000000172f287819 */ /* 0x000fe200000006ff */
[----:B-----5:R-:W-:Y:S01]  /*7e70*/  FFMA R77, R63, R32, 1 ;  /* 0x3f8000003f4d7423 */ /* 0x020fe20000000020 */
[----:B------:R-:W-:Y:S01]  /*7e80*/  SHF.L.U32 R41, R48, 0x17, RZ ;  /* 0x0000001730297819 */ /* 0x000fe200000006ff */
[----:B------:R-:W-:Y:S02]  /*7e90*/  FFMA R73, R64, R33, 1 ;  /* 0x3f80000040497423 */ /* 0x000fe40000000021 */
[----:B------:R-:W-:Y:S02]  /*7ea0*/  FFMA R63, R71, R40, 1 ;  /* 0x3f800000473f7423 */ /* 0x000fe40000000028 */
[----:B------:R-:W-:Y:S01]  /*7eb0*/  FFMA R72, R72, R41, 1 ;  /* 0x3f80000048487423 */ /* 0x000fe20000000029 */
[----:B------:R-:W-:Y:S01]  /*7ec0*/  FFMA R71, R79, R34, 1 ;  /* 0x3f8000004f477423 */ /* 0x000fe20000000022 */
[----:B------:R-:W-:Y:S06]  /*7ed0*/  @P0 BRA `(.L_x_125) ;  /* 0x0000000000140947 */ /* 0x000fec0003800000 */
[----:B------:R-:W-:Y:S02]  /*7ee0*/  MOV R82, R36 ;  /* 0x0000002400527202 */ /* 0x000fe40000000f00 */
[----:B------:R-:W-:Y:S02]  /*7ef0*/  MOV R81, 0x7f10 ;  /* 0x00007f1000517802 */ /* 0x000fe40000000f00 */
[----:B------:R-:W-:Y:S05]  /*7f00*/  CALL.REL.NOINC `($__internal_3_$__cuda_sm20_rcp_rn_f32_slowpath) ;  /* 0x0000003400c07944 */ /* 0x000fea0003c00000 */
[----:B------:R-:W-:Y:S01]  /*7f10*/  MOV R32, R64 ;  /* 0x0000004000207202 */ /* 0x000fe20000000f00 */
[----:B------:R-:W-:Y:S05]  /*7f20*/  BRA `(.L_x_126) ;  /* 0x0000000000107947 */ /* 0x000fea0003800000 */
.L_x_125:
[----:B------:R-:W1:Y:S02]  /*7f30*/  MUFU.RCP R32, R36 ;  /* 0x0000002400207308 */ /* 0x000e640000001000 */
[----:B-1----:R-:W-:Y:S04]  /*7f40*/  FFMA R33, R36, R32, -1 ;  /* 0xbf80000024217423 */ /* 0x002fe80000000020 */
[----:B------:R-:W-:Y:S04]  /*7f50*/  FADD.FTZ R33, -R33, -RZ ;  /* 0x800000ff21217221 */ /* 0x000fe80000010100 */
[----:B------:R-:W-:Y:S07]  /*7f60*/  FFMA R32, R32, R33, R32 ;  /* 0x0000002120207223 */ /* 0x000fee0000000020 */
.L_x_126:
[----:B------:R-:W-:Y:S05]  /*7f70*/  BSYNC.RECONVERGENT B1 ;  /* 0x0000000000017941 */ /* 0x000fea0003800200 */
.L_x_124:
[----:B------:R-:W-:Y:S01]  /*7f80*/  VIADD R33, R88, 0x1800000 ;  /* 0x0180000058217836 */ /* 0x000fe20000000000 */
[----:B------:R-:W-:Y:S04]  /*7f90*/  BSSY.RECONVERGENT B1, `(.L_x_127) ;  /* 0x000000e000017945 */ /* 0x000fe80003800200 */
[----:B------:R-:W-:Y:S04]  /*7fa0*/  LOP3.LUT R33, R33, 0x7f800000, RZ, 0xc0, !PT ;  /* 0x7f80000021217812 */ /* 0x000fe800078ec0ff */
[----:B------:R-:W-:Y:S11]  /*7fb0*/  ISETP.GT.U32.AND P0, PT, R33, 0x1ffffff, PT ;  /* 0x01ffffff2100780c */ /* 0x000ff60003f04070 */
[----:B------:R-:W-:Y:S02]  /*7fc0*/  @!UPT UIADD3 URZ, UPT, UPT, URZ, URZ, URZ ;  /* 0x000000fffffff290 */ /* 0x000fe4000fffe0ff */
[----:B------:R-:W-:Y:S05]  /*7fd0*/  @P0 BRA `(.L_x_128) ;  /* 0x0000000000140947 */ /* 0x000fea0003800000 */
[----:B------:R-:W-:Y:S02]  /*7fe0*/  MOV R82, R88 ;  /* 0x0000005800527202 */ /* 0x000fe40000000f00 */
[----:B------:R-:W-:Y:S02]  /*7ff0*/  MOV R81, 0x8010 ;  /* 0x0000801000517802 */ /* 0x000fe40000000f00 */
[----:B------:R-:W-:Y:S05]  /*8000*/  CALL.REL.NOINC `($__internal_3_$__cuda_sm20_rcp_rn_f32_slowpath) ;  /* 0x0000003400807944 */ /* 0x000fea0003c00000 */
[----:B------:R-:W-:Y:S01]  /*8010*/  MOV R33, R64 ;  /* 0x0000004000217202 */ /* 0x000fe20000000f00 */
[----:B------:R-:W-:Y:S05]  /*8020*/  BRA `(.L_x_129) ;  /* 0x0000000000107947 */ /* 0x000fea0003800000 */
.L_x_128:
[----:B------:R-:W1:Y:S02]  /*8030*/  MUFU.RCP R33, R88 ;  /* 0x0000005800217308 */ /* 0x000e640000001000 */
[----:B-1----:R-:W-:Y:S04]  /*8040*/  FFMA R34, R88, R33, -1 ;  /* 0xbf80000058227423 */ /* 0x002fe80000000021 */
[----:B------:R-:W-:Y:S04]  /*8050*/  FADD.FTZ R34, -R34, -RZ ;  /* 0x800000ff22227221 */ /* 0x000fe80000010100 */
[----:B------:R-:W-:Y:S07]  /*8060*/  FFMA R33, R33, R34, R33 ;  /* 0x0000002221217223 */ /* 0x000fee0000000021 */
.L_x_129:
[----:B------:R-:W-:Y:S05]  /*8070*/  BSYNC.RECONVERGENT B1 ;  /* 0x0000000000017941 */ /* 0x000fea0003800200 */
.L_x_127:
        /* <DEDUP_REMOVED lines=11> */
.L_x_131:
[----:B------:R-:W1:Y:S02]  /*8130*/  MUFU.RCP R34, R38 ;  /* 0x0000002600227308 */ /* 0x000e640000001000 */
[----:B-1----:R-:W-:Y:S04]  /*8140*/  FFMA R38, R38, R34, -1 ;  /* 0xbf80000026267423 */ /* 0x002fe80000000022 */
[----:B------:R-:W-:Y:S04]  /*8150*/  FADD.FTZ R38, -R38, -RZ ;  /* 0x800000ff26267221 */ /* 0x000fe80000010100 */
[----:B------:R-:W-:Y:S07]  /*8160*/  FFMA R34, R34, R38, R34 ;  /* 0x0000002622227223 */ /* 0x000fee0000000022 */
.L_x_132:
[----:B------:R-:W-:Y:S05]  /*8170*/  BSYNC.RECONVERGENT B1 ;  /* 0x0000000000017941 */ /* 0x000fea0003800200 */
.L_x_130:
        /* <DEDUP_REMOVED lines=11> */
.L_x_134:
[----:B------:R-:W1:Y:S02]  /*8230*/  MUFU.RCP R36, R37 ;  /* 0x0000002500247308 */ /* 0x000e640000001000 */
[----:B-1----:R-:W-:Y:S04]  /*8240*/  FFMA R37, R37, R36, -1 ;  /* 0xbf80000025257423 */ /* 0x002fe80000000024 */
[----:B------:R-:W-:Y:S04]  /*8250*/  FADD.FTZ R37, -R37, -RZ ;  /* 0x800000ff25257221 */ /* 0x000fe80000010100 */
[----:B------:R-:W-:Y:S07]  /*8260*/  FFMA R36, R36, R37, R36 ;  /* 0x0000002524247223 */ /* 0x000fee0000000024 */
.L_x_135:
[----:B------:R-:W-:Y:S05]  /*8270*/  BSYNC.RECONVERGENT B1 ;  /* 0x0000000000017941 */ /* 0x000fea0003800200 */
.L_x_133:
        /* <DEDUP_REMOVED lines=11> */
.L_x_137:
[----:B------:R-:W1:Y:S02]  /*8330*/  MUFU.RCP R37, R89 ;  /* 0x0000005900257308 */ /* 0x000e640000001000 */
[----:B-1----:R-:W-:Y:S04]  /*8340*/  FFMA R38, R89, R37, -1 ;  /* 0xbf80000059267423 */ /* 0x002fe80000000025 */
[----:B------:R-:W-:Y:S04]  /*8350*/  FADD.FTZ R38, -R38, -RZ ;  /* 0x800000ff26267221 */ /* 0x000fe80000010100 */
[----:B------:R-:W-:Y:S07]  /*8360*/  FFMA R37, R37, R38, R37 ;  /* 0x0000002625257223 */ /* 0x000fee0000000025 */
.L_x_138:
[----:B------:R-:W-:Y:S05]  /*8370*/  BSYNC.RECONVERGENT B1 ;  /* 0x0000000000017941 */ /* 0x000fea0003800200 */
.L_x_136:
        /* <DEDUP_REMOVED lines=11> */
.L_x_140:
[----:B------:R-:W1:Y:S02]  /*8430*/  MUFU.RCP R38, R39 ;  /* 0x0000002700267308 */ /* 0x000e640000001000 */
[----:B-1----:R-:W-:Y:S04]  /*8440*/  FFMA R39, R39, R38, -1 ;  /* 0xbf80000027277423 */ /* 0x002fe80000000026 */
[----:B------:R-:W-:Y:S04]  /*8450*/  FADD.FTZ R39, -R39, -RZ ;  /* 0x800000ff27277221 */ /* 0x000fe80000010100 */
[----:B------:R-:W-:Y:S07]  /*8460*/  FFMA R38, R38, R39, R38 ;  /* 0x0000002726267223 */ /* 0x000fee0000000026 */
.L_x_141:
[----:B------:R-:W-:Y:S05]  /*8470*/  BSYNC.RECONVERGENT B1 ;  /* 0x0000000000017941 */ /* 0x000fea0003800200 */
.L_x_139:
        /* <DEDUP_REMOVED lines=11> */
.L_x_143:
[----:B------:R-:W1:Y:S02]  /*8530*/  MUFU.RCP R39, R56 ;  /* 0x0000003800277308 */ /* 0x000e640000001000 */
[----:B-1----:R-:W-:Y:S04]  /*8540*/  FFMA R40, R56, R39, -1 ;  /* 0xbf80000038287423 */ /* 0x002fe80000000027 */
[----:B------:R-:W-:Y:S04]  /*8550*/  FADD.FTZ R40, -R40, -RZ ;  /* 0x800000ff28287221 */ /* 0x000fe80000010100 */
[----:B------:R-:W-:Y:S07]  /*8560*/  FFMA R39, R39, R40, R39 ;  /* 0x0000002827277223 */ /* 0x000fee0000000027 */
.L_x_144:
[----:B------:R-:W-:Y:S05]  /*8570*/  BSYNC.RECONVERGENT B1 ;  /* 0x0000000000017941 */ /* 0x000fea0003800200 */
.L_x_142:
        /* <DEDUP_REMOVED lines=11> */
.L_x_146:
[----:B------:R-:W1:Y:S02]  /*8630*/  MUFU.RCP R40, R53 ;  /* 0x0000003500287308 */ /* 0x000e640000001000 */
[----:B-1----:R-:W-:Y:S04]  /*8640*/  FFMA R41, R53, R40, -1 ;  /* 0xbf80000035297423 */ /* 0x002fe80000000028 */
[----:B------:R-:W-:Y:S04]  /*8650*/  FADD.FTZ R41, -R41, -RZ ;  /* 0x800000ff29297221 */ /* 0x000fe80000010100 */
[----:B------:R-:W-:Y:S07]  /*8660*/  FFMA R40, R40, R41, R40 ;  /* 0x0000002928287223 */ /* 0x000fee0000000028 */
.L_x_147:
[----:B------:R-:W-:Y:S05]  /*8670*/  BSYNC.RECONVERGENT B1 ;  /* 0x0000000000017941 */ /* 0x000fea0003800200 */
.L_x_145:
        /* <DEDUP_REMOVED lines=11> */
.L_x_149:
[----:B------:R-:W1:Y:S02]  /*8730*/  MUFU.RCP R41, R87 ;  /* 0x0000005700297308 */ /* 0x000e640000001000 */
[----:B-1----:R-:W-:Y:S04]  /*8740*/  FFMA R42, R87, R41, -1 ;  /* 0xbf800000572a7423 */ /* 0x002fe80000000029 */
[----:B------:R-:W-:Y:S04]  /*8750*/  FADD.FTZ R42, -R42, -RZ ;  /* 0x800000ff2a2a7221 */ /* 0x000fe80000010100 */
[----:B------:R-:W-:Y:S07]  /*8760*/  FFMA R41, R41, R42, R41 ;  /* 0x0000002a29297223 */ /* 0x000fee0000000029 */
.L_x_150:
[----:B------:R-:W-:Y:S05]  /*8770*/  BSYNC.RECONVERGENT B1 ;  /* 0x0000000000017941 */ /* 0x000fea0003800200 */
.L_x_148:
        /* <DEDUP_REMOVED lines=11> */
.L_x_152:
[----:B------:R-:W1:Y:S02]  /*8830*/  MUFU.RCP R42, R86 ;  /* 0x00000056002a7308 */ /* 0x000e640000001000 */
[----:B-1----:R-:W-:Y:S04]  /*8840*/  FFMA R43, R86, R42, -1 ;  /* 0xbf800000562b7423 */ /* 0x002fe8000000002a */
[----:B------:R-:W-:Y:S04]  /*8850*/  FADD.FTZ R43, -R43, -RZ ;  /* 0x800000ff2b2b7221 */ /* 0x000fe80000010100 */
[----:B------:R-:W-:Y:S07]  /*8860*/  FFMA R42, R42, R43, R42 ;  /* 0x0000002b2a2a7223 */ /* 0x000fee000000002a */
.L_x_153:
[----:B------:R-:W-:Y:S05]  /*8870*/  BSYNC.RECONVERGENT B1 ;  /* 0x0000000000017941 */ /* 0x000fea0003800200 */
.L_x_151:
        /* <DEDUP_REMOVED lines=11> */
.L_x_155:
[----:B------:R-:W1:Y:S02]  /*8930*/  MUFU.RCP R43, R85 ;  /* 0x00000055002b7308 */ /* 0x000e640000001000 */
[----:B-1----:R-:W-:Y:S04]  /*8940*/  FFMA R44, R85, R43, -1 ;  /* 0xbf800000552c7423 */ /* 0x002fe8000000002b */
[----:B------:R-:W-:Y:S04]  /*8950*/  FADD.FTZ R44, -R44, -RZ ;  /* 0x800000ff2c2c7221 */ /* 0x000fe80000010100 */
[----:B------:R-:W-:Y:S07]  /*8960*/  FFMA R43, R43, R44, R43 ;  /* 0x0000002c2b2b7223 */ /* 0x000fee000000002b */
.L_x_156:
[----:B------:R-:W-:Y:S05]  /*8970*/  BSYNC.RECONVERGENT B1 ;  /* 0x0000000000017941 */ /* 0x000fea0003800200 */
.L_x_154:
        /* <DEDUP_REMOVED lines=11> */
.L_x_158:
[----:B------:R-:W1:Y:S02]  /*8a30*/  MUFU.RCP R44, R62 ;  /* 0x0000003e002c7308 */ /* 0x000e640000001000 */
[----:B-1----:R-:W-:Y:S04]  /*8a40*/  FFMA R45, R62, R44, -1 ;  /* 0xbf8000003e2d7423 */ /* 0x002fe8000000002c */
[----:B------:R-:W-:Y:S04]  /*8a50*/  FADD.FTZ R45, -R45, -RZ ;  /* 0x800000ff2d2d7221 */ /* 0x000fe80000010100 */
[----:B------:R-:W-:Y:S07]  /*8a60*/  FFMA R44, R44, R45, R44 ;  /* 0x0000002d2c2c7223 */ /* 0x000fee000000002c */
.L_x_159:
[----:B------:R-:W-:Y:S05]  /*8a70*/  BSYNC.RECONVERGENT B1 ;  /* 0x0000000000017941 */ /* 0x000fea0003800200 */
.L_x_157:
        /* <DEDUP_REMOVED lines=11> */
.L_x_161:
[----:B------:R-:W1:Y:S02]  /*8b30*/  MUFU.RCP R45, R52 ;  /* 0x00000034002d7308 */ /* 0x000e640000001000 */
[----:B-1----:R-:W-:Y:S04]  /*8b40*/  FFMA R46, R52, R45, -1 ;  /* 0xbf800000342e7423 */ /* 0x002fe8000000002d */
[----:B------:R-:W-:Y:S04]  /*8b50*/  FADD.FTZ R46, -R46, -RZ ;  /* 0x800000ff2e2e7221 */ /* 0x000fe80000010100 */
[----:B------:R-:W-:Y:S07]  /*8b60*/  FFMA R45, R45, R46, R45 ;  /* 0x0000002e2d2d7223 */ /* 0x000fee000000002d */
.L_x_162:
[----:B------:R-:W-:Y:S05]  /*8b70*/  BSYNC.RECONVERGENT B1 ;  /* 0x0000000000017941 */ /* 0x000fea0003800200 */
.L_x_160:
        /* <DEDUP_REMOVED lines=11> */
.L_x_164:
[----:B------:R-:W1:Y:S02]  /*8c30*/  MUFU.RCP R46, R49 ;  /* 0x00000031002e7308 */ /* 0x000e640000001000 */
[----:B-1----:R-:W-:Y:S04]  /*8c40*/  FFMA R47, R49, R46, -1 ;  /* 0xbf800000312f7423 */ /* 0x002fe8000000002e */
[----:B------:R-:W-:Y:S04]  /*8c50*/  FADD.FTZ R47, -R47, -RZ ;  /* 0x800000ff2f2f7221 */ /* 0x000fe80000010100 */
[----:B------:R-:W-:Y:S07]  /*8c60*/  FFMA R46, R46, R47, R46 ;  /* 0x0000002f2e2e7223 */ /* 0x000fee000000002e */
.L_x_165:
[----:B------:R-:W-:Y:S05]  /*8c70*/  BSYNC.RECONVERGENT B1 ;  /* 0x0000000000017941 */ /* 0x000fea0003800200 */
.L_x_163:
        /* <DEDUP_REMOVED lines=11> */
.L_x_167:
[----:B------:R-:W1:Y:S02]  /*8d30*/  MUFU.RCP R47, R76 ;  /* 0x0000004c002f7308 */ /* 0x000e640000001000 */
[----:B-1----:R-:W-:Y:S04]  /*8d40*/  FFMA R48, R76, R47, -1 ;  /* 0xbf8000004c307423 */ /* 0x002fe8000000002f */
[----:B------:R-:W-:Y:S04]  /*8d50*/  FADD.FTZ R48, -R48, -RZ ;  /* 0x800000ff30307221 */ /* 0x000fe80000010100 */
[----:B------:R-:W-:Y:S07]  /*8d60*/  FFMA R47, R47, R48, R47 ;  /* 0x000000302f2f7223 */ /* 0x000fee000000002f */
.L_x_168:
[----:B------:R-:W-:Y:S05]  /*8d70*/  BSYNC.RECONVERGENT B1 ;  /* 0x0000000000017941 */ /* 0x000fea0003800200 */
.L_x_166:
        /* <DEDUP_REMOVED lines=11> */
.L_x_170:
[----:B------:R-:W1:Y:S02]  /*8e30*/  MUFU.RCP R48, R61 ;  /* 0x0000003d00307308 */ /* 0x000e640000001000 */
[----:B-1----:R-:W-:Y:S04]  /*8e40*/  FFMA R49, R61, R48, -1 ;  /* 0xbf8000003d317423 */ /* 0x002fe80000000030 */
[----:B------:R-:W-:Y:S04]  /*8e50*/  FADD.FTZ R49, -R49, -RZ ;  /* 0x800000ff31317221 */ /* 0x000fe80000010100 */
[----:B------:R-:W-:Y:S07]  /*8e60*/  FFMA R48, R48, R49, R48 ;  /* 0x0000003130307223 */ /* 0x000fee0000000030 */
.L_x_171:
[----:B------:R-:W-:Y:S05]  /*8e70*/  BSYNC.RECONVERGENT B1 ;  /* 0x0000000000017941 */ /* 0x000fea0003800200 */
.L_x_169:
        /* <DEDUP_REMOVED lines=11> */
.L_x_173:
[----:B------:R-:W1:Y:S02]  /*8f30*/  MUFU.RCP R49, R50 ;  /* 0x0000003200317308 */ /* 0x000e640000001000 */
[----:B-1----:R-:W-:Y:S04]  /*8f40*/  FFMA R50, R50, R49, -1 ;  /* 0xbf80000032327423 */ /* 0x002fe80000000031 */
[----:B------:R-:W-:Y:S04]  /*8f50*/  FADD.FTZ R50, -R50, -RZ ;  /* 0x800000ff32327221 */ /* 0x000fe80000010100 */
[----:B------:R-:W-:Y:S07]  /*8f60*/  FFMA R49, R49, R50, R49 ;  /* 0x0000003231317223 */ /* 0x000fee0000000031 */
.L_x_174:
[----:B------:R-:W-:Y:S05]  /*8f70*/  BSYNC.RECONVERGENT B1 ;  /* 0x0000000000017941 */ /* 0x000fea0003800200 */
.L_x_172:
        /* <DEDUP_REMOVED lines=11> */
.L_x_176:
[----:B------:R-:W1:Y:S02]  /*9030*/  MUFU.RCP R50, R51 ;  /* 0x0000003300327308 */ /* 0x000e640000001000 */
[----:B-1----:R-:W-:Y:S04]  /*9040*/  FFMA R51, R51, R50, -1 ;  /* 0xbf80000033337423 */ /* 0x002fe80000000032 */
[----:B------:R-:W-:Y:S04]  /*9050*/  FADD.FTZ R51, -R51, -RZ ;  /* 0x800000ff33337221 */ /* 0x000fe80000010100 */
[----:B------:R-:W-:Y:S07]  /*9060*/  FFMA R50, R50, R51, R50 ;  /* 0x0000003332327223 */ /* 0x000fee0000000032 */
.L_x_177:
[----:B------:R-:W-:Y:S05]  /*9070*/  BSYNC.RECONVERGENT B1 ;  /* 0x0000000000017941 */ /* 0x000fea0003800200 */
.L_x_175:
        /* <DEDUP_REMOVED lines=11> */
.L_x_179:
[----:B------:R-:W1:Y:S02]  /*9130*/  MUFU.RCP R51, R75 ;  /* 0x0000004b00337308 */ /* 0x000e640000001000 */
[----:B-1----:R-:W-:Y:S04]  /*9140*/  FFMA R52, R75, R51, -1 ;  /* 0xbf8000004b347423 */ /* 0x002fe80000000033 */
[----:B------:R-:W-:Y:S04]  /*9150*/  FADD.FTZ R52, -R52, -RZ ;  /* 0x800000ff34347221 */ /* 0x000fe80000010100 */
[----:B------:R-:W-:Y:S07]  /*9160*/  FFMA R51, R51, R52, R51 ;  /* 0x0000003433337223 */ /* 0x000fee0000000033 */
.L_x_180:
[----:B------:R-:W-:Y:S05]  /*9170*/  BSYNC.RECONVERGENT B1 ;  /* 0x0000000000017941 */ /* 0x000fea0003800200 */
.L_x_178:
        /* <DEDUP_REMOVED lines=11> */
.L_x_182:
[----:B------:R-:W1:Y:S02]  /*9230*/  MUFU.RCP R52, R57 ;  /* 0x0000003900347308 */ /* 0x000e640000001000 */
[----:B-1----:R-:W-:Y:S04]  /*9240*/  FFMA R53, R57, R52, -1 ;  /* 0xbf80000039357423 */ /* 0x002fe80000000034 */
[----:B------:R-:W-:Y:S04]  /*9250*/  FADD.FTZ R53, -R53, -RZ ;  /* 0x800000ff35357221 */ /* 0x000fe80000010100 */
[----:B------:R-:W-:Y:S07]  /*9260*/  FFMA R52, R52, R53, R52 ;  /* 0x0000003534347223 */ /* 0x000fee0000000034 */
.L_x_183:
[----:B------:R-:W-:Y:S05]  /*9270*/  BSYNC.RECONVERGENT B1 ;  /* 0x0000000000017941 */ /* 0x000fea0003800200 */
.L_x_181:
        /* <DEDUP_REMOVED lines=11> */
.L_x_185:
[----:B------:R-:W1:Y:S02]  /*9330*/  MUFU.RCP R53, R54 ;  /* 0x0000003600357308 */ /* 0x000e640000001000 */
[----:B-1----:R-:W-:Y:S04]  /*9340*/  FFMA R54, R54, R53, -1 ;  /* 0xbf80000036367423 */ /* 0x002fe80000000035 */
[----:B------:R-:W-:Y:S04]  /*9350*/  FADD.FTZ R54, -R54, -RZ ;  /* 0x800000ff36367221 */ /* 0x000fe80000010100 */
[----:B------:R-:W-:Y:S07]  /*9360*/  FFMA R53, R53, R54, R53 ;  /* 0x0000003635357223 */ /* 0x000fee0000000035 */
.L_x_186:
[----:B------:R-:W-:Y:S05]  /*9370*/  BSYNC.RECONVERGENT B1 ;  /* 0x0000000000017941 */ /* 0x000fea0003800200 */
.L_x_184:
        /* <DEDUP_REMOVED lines=11> */
.L_x_188:
[----:B------:R-:W1:Y:S02]  /*9430*/  MUFU.RCP R54, R55 ;  /* 0x0000003700367308 */ /* 0x000e640000001000 */
[----:B-1----:R-:W-:Y:S04]  /*9440*/  FFMA R55, R55, R54, -1 ;  /* 0xbf80000037377423 */ /* 0x002fe80000000036 */
[----:B------:R-:W-:Y:S04]  /*9450*/  FADD.FTZ R55, -R55, -RZ ;  /* 0x800000ff37377221 */ /* 0x000fe80000010100 */
[----:B------:R-:W-:Y:S07]  /*9460*/  FFMA R54, R54, R55, R54 ;  /* 0x0000003736367223 */ /* 0x000fee0000000036 */
.L_x_189:
[----:B------:R-:W-:Y:S05]  /*9470*/  BSYNC.RECONVERGENT B1 ;  /* 0x0000000000017941 */ /* 0x000fea0003800200 */
.L_x_187:
        /* <DEDUP_REMOVED lines=11> */
.L_x_191:
[----:B------:R-:W1:Y:S02]  /*9530*/  MUFU.RCP R55, R78 ;  /* 0x0000004e00377308 */ /* 0x000e640000001000 */
[----:B-1----:R-:W-:Y:S04]  /*9540*/  FFMA R56, R78, R55, -1 ;  /* 0xbf8000004e387423 */ /* 0x002fe80000000037 */
[----:B------:R-:W-:Y:S04]  /*9550*/  FADD.FTZ R56, -R56, -RZ ;  /* 0x800000ff38387221 */ /* 0x000fe80000010100 */
[----:B------:R-:W-:Y:S07]  /*9560*/  FFMA R55, R55, R56, R55 ;  /* 0x0000003837377223 */ /* 0x000fee0000000037 */
.L_x_192:
[----:B------:R-:W-:Y:S05]  /*9570*/  BSYNC.RECONVERGENT B1 ;  /* 0x0000000000017941 */ /* 0x000fea0003800200 */
.L_x_190:
        /* <DEDUP_REMOVED lines=11> */
.L_x_194:
[----:B------:R-:W1:Y:S02]  /*9630*/  MUFU.RCP R56, R74 ;  /* 0x0000004a00387308 */ /* 0x000e640000001000 */
[----:B-1----:R-:W-:Y:S04]  /*9640*/  FFMA R57, R74, R56, -1 ;  /* 0xbf8000004a397423 */ /* 0x002fe80000000038 */
[----:B------:R-:W-:Y:S04]  /*9650*/  FADD.FTZ R57, -R57, -RZ ;  /* 0x800000ff39397221 */ /* 0x000fe80000010100 */
[----:B------:R-:W-:Y:S07]  /*9660*/  FFMA R56, R56, R57, R56 ;  /* 0x0000003938387223 */ /* 0x000fee0000000038 */
.L_x_195:
[----:B------:R-:W-:Y:S05]  /*9670*/  BSYNC.RECONVERGENT B1 ;  /* 0x0000000000017941 */ /* 0x000fea0003800200 */
.L_x_193:
        /* <DEDUP_REMOVED lines=11> */
.L_x_197:
[----:B------:R-:W1:Y:S02]  /*9730*/  MUFU.RCP R57, R58 ;  /* 0x0000003a00397308 */ /* 0x000e640000001000 */
[----:B-1----:R-:W-:Y:S04]  /*9740*/  FFMA R58, R58, R57, -1 ;  /* 0xbf8000003a3a7423 */ /* 0x002fe80000000039 */
[----:B------:R-:W-:Y:S04]  /*9750*/  FADD.FTZ R58, -R58, -RZ ;  /* 0x800000ff3a3a7221 */ /* 0x000fe80000010100 */
[----:B------:R-:W-:Y:S07]  /*9760*/  FFMA R57, R57, R58, R57 ;  /* 0x0000003a39397223 */ /* 0x000fee0000000039 */
.L_x_198:
[----:B------:R-:W-:Y:S05]  /*9770*/  BSYNC.RECONVERGENT B1 ;  /* 0x0000000000017941 */ /* 0x000fea0003800200 */
.L_x_196:
        /* <DEDUP_REMOVED lines=11> */
.L_x_200:
[----:B------:R-:W1:Y:S02]  /*9830*/  MUFU.RCP R58, R59 ;  /* 0x0000003b003a7308 */ /* 0x000e640000001000 */
[----:B-1----:R-:W-:Y:S04]  /*9840*/  FFMA R59, R59, R58, -1 ;  /* 0xbf8000003b3b7423 */ /* 0x002fe8000000003a */
[----:B------:R-:W-:Y:S04]  /*9850*/  FADD.FTZ R59, -R59, -RZ ;  /* 0x800000ff3b3b7221 */ /* 0x000fe80000010100 */
[----:B------:R-:W-:Y:S07]  /*9860*/  FFMA R58, R58, R59, R58 ;  /* 0x0000003b3a3a7223 */ /* 0x000fee000000003a */
.L_x_201:
[----:B------:R-:W-:Y:S05]  /*9870*/  BSYNC.RECONVERGENT B1 ;  /* 0x0000000000017941 */ /* 0x000fea0003800200 */
.L_x_199:
        /* <DEDUP_REMOVED lines=11> */
.L_x_203:
[----:B------:R-:W1:Y:S02]  /*9930*/  MUFU.RCP R59, R60 ;  /* 0x0000003c003b7308 */ /* 0x000e640000001000 */
[----:B-1----:R-:W-:Y:S04]  /*9940*/  FFMA R60, R60, R59, -1 ;  /* 0xbf8000003c3c7423 */ /* 0x002fe8000000003b */
[----:B------:R-:W-:Y:S04]  /*9950*/  FADD.FTZ R60, -R60, -RZ ;  /* 0x800000ff3c3c7221 */ /* 0x000fe80000010100 */
[----:B------:R-:W-:Y:S07]  /*9960*/  FFMA R59, R59, R60, R59 ;  /* 0x0000003c3b3b7223 */ /* 0x000fee000000003b */
.L_x_204:
[----:B------:R-:W-:Y:S05]  /*9970*/  BSYNC.RECONVERGENT B1 ;  /* 0x0000000000017941 */ /* 0x000fea0003800200 */
.L_x_202:
        /* <DEDUP_REMOVED lines=11> */
.L_x_206:
[----:B------:R-:W1:Y:S02]  /*9a30*/  MUFU.RCP R60, R77 ;  /* 0x0000004d003c7308 */ /* 0x000e640000001000 */
[----:B-1----:R-:W-:Y:S04]  /*9a40*/  FFMA R61, R77, R60, -1 ;  /* 0xbf8000004d3d7423 */ /* 0x002fe8000000003c */
[----:B------:R-:W-:Y:S04]  /*9a50*/  FADD.FTZ R61, -R61, -RZ ;  /* 0x800000ff3d3d7221 */ /* 0x000fe80000010100 */
[----:B------:R-:W-:Y:S07]  /*9a60*/  FFMA R60, R60, R61, R60 ;  /* 0x0000003d3c3c7223 */ /* 0x000fee000000003c */
.L_x_207:
[----:B------:R-:W-:Y:S05]  /*9a70*/  BSYNC.RECONVERGENT B1 ;  /* 0x0000000000017941 */ /* 0x000fea0003800200 */
.L_x_205:
        /* <DEDUP_REMOVED lines=11> */
.L_x_209:
[----:B------:R-:W1:Y:S02]  /*9b30*/  MUFU.RCP R61, R73 ;  /* 0x00000049003d7308 */ /* 0x000e640000001000 */
[----:B-1----:R-:W-:Y:S04]  /*9b40*/  FFMA R62, R73, R61, -1 ;  /* 0xbf800000493e7423 */ /* 0x002fe8000000003d */
[----:B------:R-:W-:Y:S04]  /*9b50*/  FADD.FTZ R62, -R62, -RZ ;  /* 0x800000ff3e3e7221 */ /* 0x000fe80000010100 */
[----:B------:R-:W-:Y:S07]  /*9b60*/  FFMA R61, R61, R62, R61 ;  /* 0x0000003e3d3d7223 */ /* 0x000fee000000003d */
.L_x_210:
[----:B------:R-:W-:Y:S05]  /*9b70*/  BSYNC.RECONVERGENT B1 ;  /* 0x0000000000017941 */ /* 0x000fea0003800200 */
.L_x_208:
        /* <DEDUP_REMOVED lines=11> */
.L_x_212:
[----:B------:R-:W1:Y:S02]  /*9c30*/  MUFU.RCP R62, R63 ;  /* 0x0000003f003e7308 */ /* 0x000e640000001000 */
[----:B-1----:R-:W-:Y:S04]  /*9c40*/  FFMA R63, R63, R62, -1 ;  /* 0xbf8000003f3f7423 */ /* 0x002fe8000000003e */
[----:B------:R-:W-:Y:S04]  /*9c50*/  FADD.FTZ R63, -R63, -RZ ;  /* 0x800000ff3f3f7221 */ /* 0x000fe80000010100 */
[----:B------:R-:W-:Y:S07]  /*9c60*/  FFMA R62, R62, R63, R62 ;  /* 0x0000003f3e3e7223 */ /* 0x000fee000000003e */
.L_x_213:
[----:B------:R-:W-:Y:S05]  /*9c70*/  BSYNC.RECONVERGENT B1 ;  /* 0x0000000000017941 */ /* 0x000fea0003800200 */
.L_x_211:
        /* <DEDUP_REMOVED lines=11> */
.L_x_215:
[----:B------:R-:W1:Y:S02]  /*9d30*/  MUFU.RCP R63, R72 ;  /* 0x00000048003f7308 */ /* 0x000e640000001000 */
[----:B-1----:R-:W-:Y:S04]  /*9d40*/  FFMA R64, R72, R63, -1 ;  /* 0xbf80000048407423 */ /* 0x002fe8000000003f */
[----:B------:R-:W-:Y:S04]  /*9d50*/  FADD.FTZ R64, -R64, -RZ ;  /* 0x800000ff40407221 */ /* 0x000fe80000010100 */
[----:B------:R-:W-:Y:S07]  /*9d60*/  FFMA R63, R63, R64, R63 ;  /* 0x000000403f3f7223 */ /* 0x000fee000000003f */
.L_x_216:
[----:B------:R-:W-:Y:S05]  /*9d70*/  BSYNC.RECONVERGENT B1 ;  /* 0x0000000000017941 */ /* 0x000fea0003800200 */
.L_x_214:
        /* <DEDUP_REMOVED lines=9> */
[----:B------:R-:W-:Y:S05]  /*9e10*/  BRA `(.L_x_219) ;  /* 0x0000000000107947 */ /* 0x000fea0003800000 */
.L_x_218:
[----:B------:R-:W1:Y:S02]  /*9e20*/  MUFU.RCP R64, R71 ;  /* 0x0000004700407308 */ /* 0x000e640000001000 */
[----:B-1----:R-:W-:Y:S04]  /*9e30*/  FFMA R71, R71, R64, -1 ;  /* 0xbf80000047477423 */ /* 0x002fe80000000040 */
[----:B------:R-:W-:Y:S04]  /*9e40*/  FADD.FTZ R71, -R71, -RZ ;  /* 0x800000ff47477221 */ /* 0x000fe80000010100 */
[----:B------:R-:W-:Y:S07]  /*9e50*/  FFMA R64, R64, R71, R64 ;  /* 0x0000004740407223 */ /* 0x000fee0000000040 */
.L_x_219:
[----:B------:R-:W-:Y:S05]  /*9e60*/  BSYNC.RECONVERGENT B1 ;  /* 0x0000000000017941 */ /* 0x000fea0003800200 */
.L_x_217:
[----:B------:R-:W-:Y:S01]  /*9e70*/  ISETP.NE.AND P0, PT, R155, RZ, PT ;  /* 0x000000ff9b00720c */ /* 0x000fe20003f05270 */
[----:B------:R-:W-:Y:S01]  /*9e80*/  USHF.L.U32 UR8, UR40, 0xd, URZ ;  /* 0x0000000d28087899 */ /* 0x000fe200080006ff */
[----:B------:R-:W-:Y:S01]  /*9e90*/  FMUL R32, R0, R32 ;  /* 0x0000002000207220 */ /* 0x000fe20000400000 */
[----:B------:R-:W-:Y:S01]  /*9ea0*/  FMUL R33, R2, R33 ;  /* 0x0000002102217220 */ /* 0x000fe20000400000 */
[----:B------:R-:W-:Y:S01]  /*9eb0*/  FMUL R34, R3, R34 ;  /* 0x0000002203227220 */ /* 0x000fe20000400000 */
[----:B------:R-:W-:Y:S01]  /*9ec0*/  FMUL R36, R7, R36 ;  /* 0x0000002407247220 */ /* 0x000fe20000400000 */
[----:B------:R-:W-:Y:S01]  /*9ed0*/  FMUL R37, R4, R37 ;  /* 0x0000002504257220 */ /* 0x000fe20000400000 */
[----:B------:R-:W-:Y:S01]  /*9ee0*/  IADD3 R0, PT, PT, R152, UR8, RZ ;  /* 0x0000000898007c10 */ /* 0x000fe2000fffe0ff */
[----:B------:R-:W-:Y:S01]  /*9ef0*/  FMUL R38, R5, R38 ;  /* 0x0000002605267220 */ /* 0x000fe20000400000 */
        /* <DEDUP_REMOVED lines=8> */
[----:B------:R-:W-:Y:S01]  /*9f80*/  F2FP.F16.F32.PACK_AB R12, R42, R41 ;  /* 0x000000292a0c723e */ /* 0x000fe200000000ff */
[----:B------:R-:W-:Y:S01]  /*9f90*/  FMUL R15, R14, R47 ;  /* 0x0000002f0e0f7220 */ /* 0x000fe20000400000 */
[----:B------:R-:W-:Y:S01]  /*9fa0*/  F2FP.F16.F32.PACK_AB R13, R44, R43 ;  /* 0x0000002b2c0d723e */ /* 0x000fe200000000ff */
[----:B------:R-:W-:Y:S01]  /*9fb0*/  FMUL R48, R19, R48 ;  /* 0x0000003013307220 */ /* 0x000fe20000400000 */
[----:B------:R-:W-:Y:S01]  /*9fc0*/  F2FP.F16.F32.PACK_AB R19, R40, R39 ;  /* 0x000000272813723e */ /* 0x000fe200000000ff */
        /* <DEDUP_REMOVED lines=12> */
[----:B------:R1:W-:Y:S01]  /*a090*/  STS.128 [R152+UR8], R16 ;  /* 0x0000001098007988 */ /* 0x0003e20008000c08 */
[----:B------:R-:W-:Y:S01]  /*a0a0*/  F2FP.F16.F32.PACK_AB R15, R48, R15 ;  /* 0x0000000f300f723e */ /* 0x000fe200000000ff */
[--C-:B------:R-:W-:Y:S02]  /*a0b0*/  IMAD R2, R154, -0x10, R0.reuse ;  /* 0xfffffff09a027824 */ /* 0x100fe400078e0200 */
[----:B------:R-:W-:Y:S01]  /*a0c0*/  FMUL R4, R24, R57 ;  /* 0x0000003918047220 */ /* 0x000fe20000400000 */
[----:B------:R-:W-:Y:S01]  /*a0d0*/  FMUL R58, R25, R58 ;  /* 0x0000003a193a7220 */ /* 0x000fe20000400000 */
[----:B------:R-:W-:Y:S01]  /*a0e0*/  FMUL R5, R26, R59 ;  /* 0x0000003b1a057220 */ /* 0x000fe20000400000 */
[----:B------:R-:W-:Y:S01]  /*a0f0*/  FMUL R60, R31, R60 ;  /* 0x0000003c1f3c7220 */ /* 0x000fe20000400000 */
[----:B------:R1:W-:Y:S01]  /*a100*/  STS.128 [R2+0x10], R12 ;  /* 0x0000100c02007388 */ /* 0x0003e20000000c00 */
[----:B------:R-:W-:Y:S01]  /*a110*/  FMUL R6, R28, R61 ;  /* 0x0000003d1c067220 */ /* 0x000fe20000400000 */
[----:B------:R-:W-:Y:S01]  /*a120*/  FMUL R62, R29, R62 ;  /* 0x0000003e1d3e7220 */ /* 0x000fe20000400000 */
[----:B------:R-:W-:Y:S01]  /*a130*/  FMUL R7, R30, R63 ;  /* 0x0000003f1e077220 */ /* 0x000fe20000400000 */
[----:B------:R-:W-:Y:S01]  /*a140*/  FMUL R64, R35, R64 ;  /* 0x0000004023407220 */ /* 0x000fe20000400000 */
[----:B------:R-:W-:Y:S01]  /*a150*/  F2FP.F16.F32.PACK_AB R8, R50, R8 ;  /* 0x000000083208723e */ /* 0x000fe200000000ff */
[----:B------:R-:W-:Y:S01]  /*a160*/  IMAD R0, R153, -0x10, R0 ;  /* 0xfffffff099007824 */ /* 0x000fe200078e0200 */
[----:B------:R-:W-:Y:S01]  /*a170*/  F2FP.F16.F32.PACK_AB R9, R52, R9 ;  /* 0x000000093409723e */ /* 0x000fe200000000ff */
[----:B------:R-:W-:Y:S01]  /*a180*/  BSSY.RECONVERGENT B0, `(.L_x_220) ;  /* 0x0000021000007945 */ /* 0x000fe20003800200 */
[----:B------:R-:W-:Y:S02]  /*a190*/  F2FP.F16.F32.PACK_AB R10, R54, R10 ;  /* 0x0000000a360a723e */ /* 0x000fe400000000ff */
[----:B------:R-:W-:Y:S02]  /*a1a0*/  F2FP.F16.F32.PACK_AB R11, R56, R11 ;  /* 0x0000000b380b723e */ /* 0x000fe400000000ff */
[----:B------:R-:W-:Y:S02]  /*a1b0*/  F2FP.F16.F32.PACK_AB R4, R58, R4 ;  /* 0x000000043a04723e */ /* 0x000fe400000000ff */
[----:B------:R-:W-:Y:S01]  /*a1c0*/  F2FP.F16.F32.PACK_AB R5, R60, R5 ;  /* 0x000000053c05723e */ /* 0x000fe200000000ff */
[----:B------:R1:W-:Y:S01]  /*a1d0*/  STS.128 [R0+0x20], R8 ;  /* 0x0000200800007388 */ /* 0x0003e20000000c00 */
[----:B------:R-:W-:Y:S02]  /*a1e0*/  F2FP.F16.F32.PACK_AB R6, R62, R6 ;  /* 0x000000063e06723e */ /* 0x000fe400000000ff */
[----:B------:R-:W-:Y:S02]  /*a1f0*/  F2FP.F16.F32.PACK_AB R7, R64, R7 ;  /* 0x000000074007723e */ /* 0x000fe400000000ff */
[----:B------:R-:W-:Y:S05]  /*a200*/  LEA R3, R151, R2, 0x4 ;  /* 0x0000000297037211 */ /* 0x000fea00078e20ff */
[----:B------:R1:W-:Y:S01]  /*a210*/  STS.128 [R3+0x10], R4 ;  /* 0x0000100403007388 */ /* 0x0003e20000000c00 */
[----:B------:R-:W-:Y:S01]  /*a220*/  @!PT LDS RZ, [RZ] ;  /* 0x00000000fffff984 */ /* 0x000fe20000000800 */
[----:B------:R-:W-:Y:S01]  /*a230*/  @!PT LDS RZ, [RZ] ;  /* 0x00000000fffff984 */ /* 0x000fe20000000800 */
[----:B------:R-:W-:Y:S01]  /*a240*/  @!PT LDS RZ, [RZ] ;  /* 0x00000000fffff984 */ /* 0x000fe20000000800 */
[----:B------:R-:W-:Y:S01]  /*a250*/  @!PT LDS RZ, [RZ] ;  /* 0x00000000fffff984 */ /* 0x000fe20000000800 */
[----:B------:R2:W-:Y:S06]  /*a260*/  MEMBAR.ALL.CTA ;  /* 0x0000000000007992 */ /* 0x0005ec0000008000 */
[----:B--2---:R-:W2:Y:S02]  /*a270*/  FENCE.VIEW.ASYNC.S ;  /* 0x00000000000073c6 */ /* 0x004ea40000000000 */
[----:B--2---:R-:W-:Y:S06]  /*a280*/  BAR.SYNC.DEFER_BLOCKING 0x1, 0x80 ;  /* 0x0042000000007b1d */ /* 0x004fec0000010000 */
[----:B------:R-:W-:Y:S05]  /*a290*/  @P0 BRA `(.L_x_221) ;  /* 0x00000000003c0947 */ /* 0x000fea0003800000 */
[----:B------:R-:W-:Y:S01]  /*a2a0*/  UIADD3 UR10, UP0, UPT, UR44, 0x680, URZ ;  /* 0x000006802c0a7890 */ /* 0x000fe2000ff1e0ff */
[----:B------:R-:W-:Y:S01]  /*a2b0*/  R2UR UR4, R133 ;  /* 0x00000000850472ca */ /* 0x000fe200000e0000 */
[----:B------:R-:W-:Y:S01]  /*a2c0*/  IMAD.IADD R67, R137, 0x1, R67 ;  /* 0x0000000189437824 */ /* 0x000fe200078e0243 */
[----:B------:R-:W-:Y:S01]  /*a2d0*/  R2UR UR6, R136 ;  /* 0x00000000880672ca */ /* 0x000fe200000e0000 */
[----:B------:R-:W-:Y:S01]  /*a2e0*/  UIADD3.X UR11, UPT, UPT, URZ, UR45, URZ, UP0, !UPT ;  /* 0x0000002dff0b7290 */ /* 0x000fe200087fe4ff */
[----:B------:R-:W-:Y:S09]  /*a2f0*/  PLOP3.LUT P0, PT, PT, PT, PT, 0x80, 0x8 ;  /* 0x000000000008781c */ /* 0x000ff20003f0f070 */
[----:B------:R-:W-:Y:S11]  /*a300*/  UIADD3 UR4, UPT, UPT, UR4, 0x200, UR8 ;  /* 0x0000020004047890 */ /* 0x000ff6000fffe008 */
[----:B------:R-:W-:Y:S01]  /*a310*/  @!UPT UIADD3 URZ, UPT, UPT, URZ, URZ, URZ ;  /* 0x000000fffffff290 */ /* 0x000fe2000fffe0ff */
.L_x_222:
[----:B------:R-:W-:Y:S02]  /*a320*/  PLOP3.LUT P1, PT, P1, P0, PT, 0xf2, 0x2f ;  /* 0x00000000002f781c */ /* 0x000fe40000f21e72 */
[----:B------:R-:W-:Y:S01]  /*a330*/  @P0 R2UR P1, UR5, R67 ;  /* 0x00000000430502ca */ /* 0x000fe20000020000 */
[----:B------:R-:W-:Y:S07]  /*a340*/  UMOV UR7, UR36 ;  /* 0x0000002400077c82 */ /* 0x000fee0008000000 */
[----:B------:R-:W-:Y:S05]  /*a350*/  @P0 PLOP3.LUT P0, PT, P1, PT, PT, 0x80, 0x8 ;  /* 0x000000000008081c */ /* 0x000fea0000f0f070 */
[----:B------:R2:W-:Y:S08]  /*a360*/  UTMASTG.3D [UR4], [UR10] ;  /* 0x000000040a0073b5 */ /* 0x0005f00008010000 */
[----:B--2---:R-:W-:Y:S05]  /*a370*/  @P0 BRA.U.ANY `(.L_x_222) ;  /* 0xfffffffd00e80947 */ /* 0x004fea000393ffff */
[----:B------:R0:W-:Y:S02]  /*a380*/  UTMACMDFLUSH ;  /* 0x00000000000079b7 */ /* 0x0001e40000000000 */
.L_x_221:
[----:B------:R-:W-:Y:S05]  /*a390*/  BSYNC.RECONVERGENT B0 ;  /* 0x0000000000007941 */ /* 0x000fea0003800200 */
.L_x_220:
[----:B------:R-:W-:Y:S01]  /*a3a0*/  UIADD3 UR40, UPT, UPT, UR40, 0x1, URZ ;  /* 0x0000000128287890 */ /* 0x000fe2000fffe0ff */
[----:B------:R-:W-:Y:S01]  /*a3b0*/  ISETP.NE.AND P0, PT, R155, RZ, PT ;  /* 0x000000ff9b00720c */ /* 0x000fe20003f05270 */
[----:B------:R-:W-:Y:S02]  /*a3c0*/  BSSY.RECONVERGENT B0, `(.L_x_223) ;  /* 0x0000007000007945 */ /* 0x000fe40003800200 */
[----:B------:R-:W-:Y:S04]  /*a3d0*/  UISETP.NE.AND UP0, UPT, UR40, 0x3, UPT ;  /* 0x000000032800788c */ /* 0x000fe8000bf05270 */
[----:B------:R-:W-:Y:S02]  /*a3e0*/  USEL UR4, URZ, 0x1, UP0 ;  /* 0x00000001ff047887 */ /* 0x000fe40008000000 */
[----:B------:R-:W-:Y:S02]  /*a3f0*/  USEL UR40, UR40, URZ, UP0 ;  /* 0x000000ff28287287 */ /* 0x000fe40008000000 */
[----:B------:R-:W-:Y:S02]  /*a400*/  ULOP3.LUT UR41, UR41, UR4, URZ, 0x3c, !UPT ;  /* 0x0000000429297292 */ /* 0x000fe4000f8e3cff */
[----:B------:R-:W-:Y:S10]  /*a410*/  @P0 BRA `(.L_x_224) ;  /* 0x0000000000040947 */ /* 0x000ff40003800000 */
[----:B------:R-:W-:Y:S04]  /*a420*/  DEPBAR.LE SB0, 0x1 ;  /* 0x000080400000791a */ /* 0x000fe80000000000 */
.L_x_224:
[----:B------:R-:W-:Y:S05]  /*a430*/  BSYNC.RECONVERGENT B0 ;  /* 0x0000000000007941 */ /* 0x000fea0003800200 */
.L_x_223:
[----:B------:R-:W-:Y:S01]  /*a440*/  BAR.SYNC.DEFER_BLOCKING 0x1, 0x80 ;  /* 0x0042000000007b1d */ /* 0x000fe20000010000 */
[----:B------:R-:W-:Y:S01]  /*a450*/  ISETP.NE.AND P3, PT, R162, RZ, PT ;  /* 0x000000ffa200720c */ /* 0x000fe20003f65270 */
[----:B------:R-:W-:Y:S05]  /*a460*/  VIADD R142, R142, 0x1 ;  /* 0x000000018e8e7836 */ /* 0x000fea0000000000 */
[----:B------:R-:W-:Y:S01]  /*a470*/  ISETP.GE.U32.AND P0, PT, R142, 0x2, PT ;  /* 0x000000028e00780c */ /* 0x000fe20003f06070 */
[----:B------:R-:W-:Y:S11]  /*a480*/  BSSY.RECONVERGENT B0, `(.L_x_225) ;  /* 0x000000a000007945 */ /* 0x000ff60003800200 */
[----:B------:R-:W-:Y:S01]  /*a490*/  @!UPT UIADD3 URZ, UPT, UPT, URZ, URZ, URZ ;  /* 0x000000fffffff290 */ /* 0x000fe2000fffe0ff */
[----:B------:R-:W-:Y:S05]  /*a4a0*/  @!P0 BRA `(.L_x_226) ;  /* 0x00000000001c8947 */ /* 0x000fea0003800000 */
[C---:B-1----:R-:W-:Y:S02]  /*a4b0*/  @!P3 IMAD R0, R148.reuse, 0x8, R133 ;  /* 0x000000089400b824 */ /* 0x042fe400078e0285 */
[----:B------:R-:W-:Y:S02]  /*a4c0*/  VIADD R148, R148, 0x1 ;  /* 0x0000000194947836 */ /* 0x000fe40000000000 */
[----:B------:R-:W-:Y:S03]  /*a4d0*/  @!P3 VIADD R0, R0, 0xb8 ;  /* 0x000000b80000b836 */ /* 0x000fe60000000000 */
[----:B------:R-:W-:Y:S02]  /*a4e0*/  ISETP.NE.AND P0, PT, R148, 0x3, PT ;  /* 0x000000039400780c */ /* 0x000fe40003f05270 */
[----:B------:R-:W-:Y:S02]  /*a4f0*/  @!P3 PRMT R0, R134, 0x654, R0 ;  /* 0x000006548600b816 */ /* 0x000fe40000000000 */
[----:B------:R-:W-:Y:S02]  /*a500*/  SEL R148, R148, RZ, P0 ;  /* 0x000000ff94947207 */ /* 0x000fe40000000000 */
[----:B------:R2:W-:Y:S07]  /*a510*/  @!P3 SYNCS.ARRIVE.TRANS64.RED.A1T0 RZ, [R0+URZ], RZ ;  /* 0x000000ff00ffb9a7 */ /* 0x0005ee00081004ff */
.L_x_226:
[----:B------:R-:W-:Y:S05]  /*a520*/  BSYNC.RECONVERGENT B0 ;  /* 0x0000000000007941 */ /* 0x000fea0003800200 */
.L_x_225:
[----:B------:R-:W-:Y:S01]  /*a530*/  ISETP.NE.AND P0, PT, R160, RZ, PT ;  /* 0x000000ffa000720c */ /* 0x000fe20003f05270 */
[----:B------:R-:W-:Y:S01]  /*a540*/  IMAD.MOV.U32 R67, RZ, RZ, 0x20 ;  /* 0x00000020ff437424 */ /* 0x000fe200078e00ff */
[----:B------:R-:W-:Y:S02]  /*a550*/  ISETP.NE.AND P2, PT, R159, RZ, PT ;  /* 0x000000ff9f00720c */ /* 0x000fe40003f45270 */
[----:B------:R-:W-:Y:S02]  /*a560*/  PLOP3.LUT P1, PT, P3, P0, PT, 0xf8, 0x8f ;  /* 0x00000000008f781c */ /* 0x000fe40001f21f70 */
[----:B------:R-:W-:Y:S11]  /*a570*/  SEL R143, R143, 0x1, P3 ;  /* 0x000000018f8f7807 */ /* 0x000ff60001800000 */
[----:B------:R-:W3:Y:S01]  /*a580*/  @!P1 S2R R134, SR_CgaCtaId ;  /* 0x0000000000869919 */ /* 0x000ee20000008800 */
[----:B-12---:R-:W-:Y:S04]  /*a590*/  @!P1 MOV R0, 0x400 ;  /* 0x0000040000009802 */ /* 0x006fe80000000f00 */
[----:B---3--:R-:W-:Y:S02]  /*a5a0*/  @!P1 LEA R133, R134, R0, 0x18 ;  /* 0x0000000086859211 */ /* 0x008fe400078ec0ff */
[----:B------:R-:W-:Y:S03]  /*a5b0*/  @!P1 SHF.L.U32 R0, R144, 0x1f, RZ ;  /* 0x0000001f90009819 */ /* 0x000fe600000006ff */
[----:B------:R-:W-:Y:S04]  /*a5c0*/  @!P1 IMAD R2, R141, 0x8, R133 ;  /* 0x000000088d029824 */ /* 0x000fe800078e0285 */
[----:B------:R-:W1:Y:S02]  /*a5d0*/  @!P1 SYNCS.PHASECHK.TRANS64.TRYWAIT P0, [R2+URZ+0xa0], R0 ;  /* 0x0000a000020095a7 */ /* 0x000e6400080011ff */
[----:B-1----:R-:W-:Y:S02]  /*a5e0*/  @!P1 SEL R143, RZ, 0x1, !P0 ;  /* 0x00000001ff8f9807 */ /* 0x002fe40004000000 */
[----:B------:R-:W-:Y:S02]  /*a5f0*/  PLOP3.LUT P1, PT, PT, PT, PT, 0x80, 0x8 ;  /* 0x000000000008781c */ /* 0x000fe40003f2f070 */
[----:B------:R-:W-:Y:S02]  /*a600*/  PLOP3.LUT P0, PT, PT, PT, PT, 0x8, 0x80 ;  /* 0x000000000080781c */ /* 0x000fe40003f0e170 */
[----:B------:R-:W-:Y:S01]  /*a610*/  P2R R160, PR, RZ, 0x2 ;  /* 0x00000002ffa07803 */ /* 0x000fe20000000000 */
[----:B------:R-:W-:Y:S10]  /*a620*/  @P2 BRA `(.L_x_227) ;  /* 0xffffffbc004c2947 */ /* 0x000ff4000383ffff */
[----:B------:R-:W-:Y:S01]  /*a630*/  ISETP.NE.AND P2, PT, R158, RZ, PT ;  /* 0x000000ff9e00720c */ /* 0x000fe20003f45270 */
[----:B------:R-:W-:Y:S01]  /*a640*/  UIADD3 UR37, UPT, UPT, UR37, 0x2, URZ ;  /* 0x0000000225257890 */ /* 0x000fe2000fffe0ff */
[----:B------:R-:W-:Y:S01]  /*a650*/  ISETP.NE.AND P0, PT, R138, 0x2, PT ;  /* 0x000000028a00780c */ /* 0x000fe20003f05270 */
[----:B------:R-:W-:Y:S02]  /*a660*/  IMAD.IADD R23, R145, 0x1, R114 ;  /* 0x0000000191177824 */ /* 0x000fe400078e0272 */
[----:B------:R-:W-:Y:S01]  /*a670*/  IMAD.IADD R22, R146, 0x1, R115 ;  /* 0x0000000192167824 */ /* 0x000fe200078e0273 */
[----:B------:R-:W-:Y:S02]  /*a680*/  SEL R0, RZ, 0x1, P0 ;  /* 0x00000001ff007807 */ /* 0x000fe40000000000 */
[----:B------:R-:W-:Y:S02]  /*a690*/  SEL R138, R138, RZ, P0 ;  /* 0x000000ff8a8a7207 */ /* 0x000fe40000000000 */
[----:B------:R-:W-:-:S03]  /*a6a0*/  LOP3.LUT R149, R149, R0, RZ, 0x3c, !PT ;  /* 0x0000000095957212 */ /* 0x000fc600078e3cff */
[----:B------:R-:W-:Y:S01]  /*a6b0*/  @P2 R2UR UR36, R147 ;  /* 0x00000000932422ca */ /* 0x000fe200000e0000 */
[----:B------:R-:W-:-:S14]  /*a6c0*/  @P2 BRA `(.L_x_228) ;  /* 0xffffffac00c42947 */ /* 0x000fdc000383ffff */
[----:B------:R-:W-:-:S09]  /*a6d0*/  UISETP.NE.AND UP0, UPT, UR43, URZ, UPT ;  /* 0x000000ff2b00728c */ /* 0x000fd2000bf05270 */
[----:B------:R-:W-:Y:S05]  /*a6e0*/  BRA.U !UP0, `(.L_x_229) ;  /* 0x0000000108487547 */ /* 0x000fea000b800000 */
[----:B------:R-:W1:Y:S02]  /*a6f0*/  LDCU.64 UR4, c[0x0][0x890] ;  /* 0x00011200ff0477ac */ /* 0x000e640008000a00 */
[----:B-1----:R-:W-:-:S04]  /*a700*/  UISETP.NE.U32.AND UP0, UPT, UR4, URZ, UPT ;  /* 0x000000ff0400728c */ /* 0x002fc8000bf05070 */
[----:B------:R-:W-:-:S09]  /*a710*/  UISETP.NE.AND.EX UP0, UPT, UR5, URZ, UPT, UP0 ;  /* 0x000000ff0500728c */ /* 0x000fd2000bf05300 */
[----:B------:R-:W-:Y:S05]  /*a720*/  BRA.U UP0, `(.L_x_230) ;  /* 0x00000001000c7547 */ /* 0x000fea000b800000 */
[----:B------:R-:W-:-:S13]  /*a730*/  FSETP.NEU.AND P0, PT, R90, RZ, PT ;  /* 0x000000ff5a00720b */ /* 0x000fda0003f0d000 */
[----:B------:R-:W-:Y:S05]  /*a740*/  @!P0 EXIT ;  /* 0x000000000000894d */ /* 0x000fea0003800000 */
[----:B------:R-:W-:Y:S05]  /*a750*/  BRA `(.L_x_229) ;  /* 0x00000000002c7947 */ /* 0x000fea0003800000 */
.L_x_230:
[----:B------:R-:W-:Y:S01]  /*a760*/  ISETP.NE.AND P0, PT, R135, RZ, PT ;  /* 0x000000ff8700720c */ /* 0x000fe20003f05270 */
[----:B------:R-:W-:-:S12]  /*a770*/  BSSY.RECONVERGENT B0, `(.L_x_229) ;  /* 0x0000009000007945 */ /* 0x000fd80003800200 */
[----:B------:R-:W-:Y:S05]  /*a780*/  @P0 BRA `(.L_x_231) ;  /* 0x0000000000140947 */ /* 0x000fea0003800000 */
[----:B------:R-:W1:Y:S02]  /*a790*/  LDCU.64 UR4, c[0x0][0x888] ;  /* 0x00011100ff0477ac */ /* 0x000e640008000a00 */
[----:B-1----:R-:W-:-:S04]  /*a7a0*/  ISETP.NE.U32.AND P0, PT, RZ, UR4, PT ;  /* 0x00000004ff007c0c */ /* 0x002fc8000bf05070 */
[----:B------:R-:W-:-:S13]  /*a7b0*/  ISETP.NE.AND.EX P0, PT, RZ, UR5, PT, P0 ;  /* 0x00000005ff007c0c */ /* 0x000fda000bf05300 */
[----:B------:R-:W-:Y:S05]  /*a7c0*/  @!P0 EXIT ;  /* 0x000000000000894d */ /* 0x000fea0003800000 */
[----:B------:R-:W-:Y:S05]  /*a7d0*/  BRA `(.L_x_232) ;  /* 0x0000000000087947 */ /* 0x000fea0003800000 */
.L_x_231:
[----:B------:R-:W-:-:S13]  /*a7e0*/  FSETP.NEU.AND P0, PT, R90, RZ, PT ;  /* 0x000000ff5a00720b */ /* 0x000fda0003f0d000 */
[----:B------:R-:W-:Y:S05]  /*a7f0*/  @!P0 EXIT ;  /* 0x000000000000894d */ /* 0x000fea0003800000 */
.L_x_232:
[----:B------:R-:W-:Y:S05]  /*a800*/  BSYNC.RECONVERGENT B0 ;  /* 0x0000000000007941 */ /* 0x000fea0003800200 */
.L_x_229:
[----:B------:R-:W-:Y:S01]  /*a810*/  IMAD R0, R148, 0x8, R133 ;  /* 0x0000000894007824 */ /* 0x000fe200078e0285 */
[----:B------:R-:W-:-:S04]  /*a820*/  DEPBAR.LE SB0, 0x0 ;  /* 0x000080000000791a */ /* 0x000fc80000000000 */
[----:B------:R-:W-:-:S04]  /*a830*/  IADD3 R0, PT, PT, R0, 0xb8, RZ ;  /* 0x000000b800007810 */ /* 0x000fc80007ffe0ff */
[----:B------:R-:W-:-:S04]  /*a840*/  PRMT R0, R134, 0x654, R0 ;  /* 0x0000065486007816 */ /* 0x000fc80000000000 */
[----:B------:R-:W-:Y:S01]  /*a850*/  SYNCS.ARRIVE.TRANS64.RED.A1T0 RZ, [R0+URZ], RZ ;  /* 0x000000ff00ff79a7 */ /* 0x000fe200081004ff */
[----:B------:R-:W-:Y:S05]  /*a860*/  EXIT ;  /* 0x000000000000794d */ /* 0x000fea0003800000 */
.L_x_25:
[----:B--2---:R2:W4:Y:S02]  /*a870*/  SYNCS.PHASECHK.TRANS64.TRYWAIT P0, [R2+URZ+0x150], R3 ;  /* 0x00015003020075a7 */ /* 0x00452400080011ff */
[----:B----4-:R-:W-:Y:S05]  /*a880*/  @!P0 NANOSLEEP.SYNCS 0x989680 ;  /* 0x009896800000895d */ /* 0x010fea0003900000 */
[----:B------:R-:W4:Y:S02]  /*a890*/  @!P0 SYNCS.PHASECHK.TRANS64 P0, [R2+URZ+0x150], R3 ;  /* 0x00015003020085a7 */ /* 0x000f2400080010ff */
[----:B----4-:R-:W-:Y:S05]  /*a8a0*/  @!P0 BRA `(.L_x_25) ;  /* 0xfffffffc00f08947 */ /* 0x010fea000383ffff */
[----:B------:R-:W-:Y:S05]  /*a8b0*/  BRA `(.L_x_233) ;  /* 0xffffff6c00f47947 */ /* 0x000fea000383ffff */
.L_x_28:
[----:B------:R-:W-:-:S07]  /*a8c0*/  MOV R2, UR33 ;  /* 0x0000002100027c02 */ /* 0x000fce0008000f00 */
.L_x_234:
[----:B-1----:R1:W2:Y:S02]  /*a8d0*/  SYNCS.PHASECHK.TRANS64.TRYWAIT P0, [R2+URZ+0x50], R4 ;  /* 0x00005004020075a7 */ /* 0x0022a400080011ff */
[----:B--2---:R-:W-:Y:S05]  /*a8e0*/  @!P0 NANOSLEEP.SYNCS 0x989680 ;  /* 0x009896800000895d */ /* 0x004fea0003900000 */
[----:B------:R-:W2:Y:S02]  /*a8f0*/  @!P0 SYNCS.PHASECHK.TRANS64 P0, [R2+URZ+0x50], R4 ;  /* 0x00005004020085a7 */ /* 0x000ea400080010ff */
[----:B--2---:R-:W-:Y:S05]  /*a900*/  @!P0 BRA `(.L_x_234) ;  /* 0xfffffffc00f08947 */ /* 0x004fea000383ffff */
[----:B------:R-:W-:Y:S05]  /*a910*/  BRA `(.L_x_27) ;  /* 0xffffff70005c7947 */ /* 0x000fea000383ffff */
.L_x_35:
[----:B-1----:R-:W-:-:S07]  /*a920*/  MOV R2, UR17 ;  /* 0x0000001100027c02 */ /* 0x002fce0008000f00 */
.L_x_235:
[----:B-1----:R1:W2:Y:S02]  /*a930*/  SYNCS.PHASECHK.TRANS64.TRYWAIT P0, [R2+URZ+0x50], R4 ;  /* 0x00005004020075a7 */ /* 0x0022a400080011ff */
[----:B--2---:R-:W-:Y:S05]  /*a940*/  @!P0 NANOSLEEP.SYNCS 0x989680 ;  /* 0x009896800000895d */ /* 0x004fea0003900000 */
[----:B------:R-:W2:Y:S02]  /*a950*/  @!P0 SYNCS.PHASECHK.TRANS64 P0, [R2+URZ+0x50], R4 ;  /* 0x00005004020085a7 */ /* 0x000ea400080010ff */
[----:B--2---:R-:W-:Y:S05]  /*a960*/  @!P0 BRA `(.L_x_235) ;  /* 0xfffffffc00f08947 */ /* 0x004fea000383ffff */
[----:B------:R-:W-:Y:S05]  /*a970*/  BRA `(.L_x_34) ;  /* 0xffffff74001c7947 */ /* 0x000fea000383ffff */
.L_x_40:
[----:B-1----:R1:W2:Y:S02]  /*a980*/  SYNCS.PHASECHK.TRANS64.TRYWAIT P0, [R2+URZ+0xe0], R3 ;  /* 0x0000e003020075a7 */ /* 0x0022a400080011ff */
[----:B--2---:R-:W-:Y:S05]  /*a990*/  @!P0 NANOSLEEP.SYNCS 0x989680 ;  /* 0x009896800000895d */ /* 0x004fea0003900000 */
[----:B------:R-:W2:Y:S02]  /*a9a0*/  @!P0 SYNCS.PHASECHK.TRANS64 P0, [R2+URZ+0xe0], R3 ;  /* 0x0000e003020085a7 */ /* 0x000ea400080010ff */
[----:B--2---:R-:W-:Y:S05]  /*a9b0*/  @!P0 BRA `(.L_x_40) ;  /* 0xfffffffc00f08947 */ /* 0x004fea000383ffff */
[----:B------:R-:W-:Y:S05]  /*a9c0*/  BRA `(.L_x_236) ;  /* 0xffffff7400c07947 */ /* 0x000fea000383ffff */
.L_x_44:
[----:B---3--:R-:W-:-:S07]  /*a9d0*/  MOV R0, UR4 ;  /* 0x0000000400007c02 */ /* 0x008fce0008000f00 */
.L_x_237:
[----:B-1----:R1:W2:Y:S02]  /*a9e0*/  SYNCS.PHASECHK.TRANS64.TRYWAIT P0, [R0+URZ], R2 ;  /* 0x00000002000075a7 */ /* 0x0022a400080011ff */
[----:B--2---:R-:W-:Y:S05]  /*a9f0*/  @!P0 NANOSLEEP.SYNCS 0x989680 ;  /* 0x009896800000895d */ /* 0x004fea0003900000 */
[----:B------:R-:W2:Y:S02]  /*aa00*/  @!P0 SYNCS.PHASECHK.TRANS64 P0, [R0+URZ], R2 ;  /* 0x00000002000085a7 */ /* 0x000ea400080010ff */
[----:B--2---:R-:W-:Y:S05]  /*aa10*/  @!P0 BRA `(.L_x_237) ;  /* 0xfffffffc00f08947 */ /* 0x004fea000383ffff */
[----:B------:R-:W-:Y:S05]  /*aa20*/  BRA `(.L_x_238) ;  /* 0xffffff7c00307947 */ /* 0x000fea000383ffff */
.L_x_45:
[----:B---3--:R-:W-:-:S07]  /*aa30*/  MOV R0, UR4 ;  /* 0x0000000400007c02 */ /* 0x008fce0008000f00 */
.L_x_239:
[----:B-1----:R1:W2:Y:S02]  /*aa40*/  SYNCS.PHASECHK.TRANS64.TRYWAIT P0, [R0+URZ], R3 ;  /* 0x00000003000075a7 */ /* 0x0022a400080011ff */
[----:B--2---:R-:W-:Y:S05]  /*aa50*/  @!P0 NANOSLEEP.SYNCS 0x989680 ;  /* 0x009896800000895d */ /* 0x004fea0003900000 */
[----:B------:R-:W2:Y:S02]  /*aa60*/  @!P0 SYNCS.PHASECHK.TRANS64 P0, [R0+URZ], R3 ;  /* 0x00000003000085a7 */ /* 0x000ea400080010ff */
[----:B--2---:R-:W-:Y:S05]  /*aa70*/  @!P0 BRA `(.L_x_239) ;  /* 0xfffffffc00f08947 */ /* 0x004fea000383ffff */
[----:B------:R-:W-:Y:S05]  /*aa80*/  BRA `(.L_x_240) ;  /* 0xffffff7c003c7947 */ /* 0x000fea000383ffff */
.L_x_46:
[----:B---3--:R-:W-:-:S07]  /*aa90*/  MOV R0, UR4 ;  /* 0x0000000400007c02 */ /* 0x008fce0008000f00 */
.L_x_241:
[----:B-1----:R1:W2:Y:S02]  /*aaa0*/  SYNCS.PHASECHK.TRANS64.TRYWAIT P0, [R0+URZ], R3 ;  /* 0x00000003000075a7 */ /* 0x0022a400080011ff */
[----:B--2---:R-:W-:Y:S05]  /*aab0*/  @!P0 NANOSLEEP.SYNCS 0x989680 ;  /* 0x009896800000895d */ /* 0x004fea0003900000 */
[----:B------:R-:W2:Y:S02]  /*aac0*/  @!P0 SYNCS.PHASECHK.TRANS64 P0, [R0+URZ], R3 ;  /* 0x00000003000085a7 */ /* 0x000ea400080010ff */
[----:B--2---:R-:W-:Y:S05]  /*aad0*/  @!P0 BRA `(.L_x_241) ;  /* 0xfffffffc00f08947 */ /* 0x004fea000383ffff */
[----:B------:R-:W-:Y:S05]  /*aae0*/  BRA `(.L_x_242) ;  /* 0xffffff7c00487947 */ /* 0x000fea000383ffff */
.L_x_47:
[----:B---3--:R-:W-:-:S07]  /*aaf0*/  MOV R0, UR4 ;  /* 0x0000000400007c02 */ /* 0x008fce0008000f00 */
.L_x_243:
[----:B-1----:R1:W2:Y:S02]  /*ab00*/  SYNCS.PHASECHK.TRANS64.TRYWAIT P0, [R0+URZ], R3 ;  /* 0x00000003000075a7 */ /* 0x0022a400080011ff */
[----:B--2---:R-:W-:Y:S05]  /*ab10*/  @!P0 NANOSLEEP.SYNCS 0x989680 ;  /* 0x009896800000895d */ /* 0x004fea0003900000 */
[----:B------:R-:W2:Y:S02]  /*ab20*/  @!P0 SYNCS.PHASECHK.TRANS64 P0, [R0+URZ], R3 ;  /* 0x00000003000085a7 */ /* 0x000ea400080010ff */
[----:B--2---:R-:W-:Y:S05]  /*ab30*/  @!P0 BRA `(.L_x_243) ;  /* 0xfffffffc00f08947 */ /* 0x004fea000383ffff */
[----:B------:R-:W-:Y:S05]  /*ab40*/  BRA `(.L_x_244) ;  /* 0xffffff7c00547947 */ /* 0x000fea000383ffff */
.L_x_48:
[----:B---3--:R-:W-:-:S07]  /*ab50*/  MOV R0, UR4 ;  /* 0x0000000400007c02 */ /* 0x008fce0008000f00 */
.L_x_245:
[----:B-1----:R1:W2:Y:S02]  /*ab60*/  SYNCS.PHASECHK.TRANS64.TRYWAIT P0, [R0+URZ], R3 ;  /* 0x00000003000075a7 */ /* 0x0022a400080011ff */
[----:B--2---:R-:W-:Y:S05]  /*ab70*/  @!P0 NANOSLEEP.SYNCS 0x989680 ;  /* 0x009896800000895d */ /* 0x004fea0003900000 */
[----:B------:R-:W2:Y:S02]  /*ab80*/  @!P0 SYNCS.PHASECHK.TRANS64 P0, [R0+URZ], R3 ;  /* 0x00000003000085a7 */ /* 0x000ea400080010ff */
[----:B--2---:R-:W-:Y:S05]  /*ab90*/  @!P0 BRA `(.L_x_245) ;  /* 0xfffffffc00f08947 */ /* 0x004fea000383ffff */
[----:B------:R-:W-:Y:S05]  /*aba0*/  BRA `(.L_x_246) ;  /* 0xffffff7c00607947 */ /* 0x000fea000383ffff */
.L_x_49:
[----:B---3--:R-:W-:-:S07]  /*abb0*/  MOV R0, UR4 ;  /* 0x0000000400007c02 */ /* 0x008fce0008000f00 */
.L_x_247:
[----:B-1----:R1:W2:Y:S02]  /*abc0*/  SYNCS.PHASECHK.TRANS64.TRYWAIT P0, [R0+URZ], R3 ;  /* 0x00000003000075a7 */ /* 0x0022a400080011ff */
[----:B--2---:R-:W-:Y:S05]  /*abd0*/  @!P0 NANOSLEEP.SYNCS 0x989680 ;  /* 0x009896800000895d */ /* 0x004fea0003900000 */
[----:B------:R-:W2:Y:S02]  /*abe0*/  @!P0 SYNCS.PHASECHK.TRANS64 P0, [R0+URZ], R3 ;  /* 0x00000003000085a7 */ /* 0x000ea400080010ff */
[----:B--2---:R-:W-:Y:S05]  /*abf0*/  @!P0 BRA `(.L_x_247) ;  /* 0xfffffffc00f08947 */ /* 0x004fea000383ffff */
[----:B------:R-:W-:Y:S05]  /*ac00*/  BRA `(.L_x_248) ;  /* 0xffffff7c006c7947 */ /* 0x000fea000383ffff */
.L_x_50:
[----:B---3--:R-:W-:-:S07]  /*ac10*/  MOV R0, UR4 ;  /* 0x0000000400007c02 */ /* 0x008fce0008000f00 */
.L_x_249:
[----:B-1----:R1:W2:Y:S02]  /*ac20*/  SYNCS.PHASECHK.TRANS64.TRYWAIT P0, [R0+URZ], R3 ;  /* 0x00000003000075a7 */ /* 0x0022a400080011ff */
[----:B--2---:R-:W-:Y:S05]  /*ac30*/  @!P0 NANOSLEEP.SYNCS 0x989680 ;  /* 0x009896800000895d */ /* 0x004fea0003900000 */
[----:B------:R-:W2:Y:S02]  /*ac40*/  @!P0 SYNCS.PHASECHK.TRANS64 P0, [R0+URZ], R3 ;  /* 0x00000003000085a7 */ /* 0x000ea400080010ff */
[----:B--2---:R-:W-:Y:S05]  /*ac50*/  @!P0 BRA `(.L_x_249) ;  /* 0xfffffffc00f08947 */ /* 0x004fea000383ffff */
[----:B------:R-:W-:Y:S05]  /*ac60*/  BRA `(.L_x_250) ;  /* 0xffffff7c00787947 */ /* 0x000fea000383ffff */
.L_x_51:
[----:B---3--:R-:W-:-:S07]  /*ac70*/  MOV R0, UR4 ;  /* 0x0000000400007c02 */ /* 0x008fce0008000f00 */
.L_x_251:
[----:B-1----:R1:W2:Y:S02]  /*ac80*/  SYNCS.PHASECHK.TRANS64.TRYWAIT P0, [R0+URZ], R3 ;  /* 0x00000003000075a7 */ /* 0x0022a400080011ff */
[----:B--2---:R-:W-:Y:S05]  /*ac90*/  @!P0 NANOSLEEP.SYNCS 0x989680 ;  /* 0x009896800000895d */ /* 0x004fea0003900000 */
[----:B------:R-:W2:Y:S02]  /*aca0*/  @!P0 SYNCS.PHASECHK.TRANS64 P0, [R0+URZ], R3 ;  /* 0x00000003000085a7 */ /* 0x000ea400080010ff */
[----:B--2---:R-:W-:Y:S05]  /*acb0*/  @!P0 BRA `(.L_x_251) ;  /* 0xfffffffc00f08947 */ /* 0x004fea000383ffff */
[----:B------:R-:W-:Y:S05]  /*acc0*/  BRA `(.L_x_252) ;  /* 0xffffff7c00847947 */ /* 0x000fea000383ffff */
.L_x_52:
[----:B---3--:R-:W-:-:S07]  /*acd0*/  MOV R0, UR4 ;  /* 0x0000000400007c02 */ /* 0x008fce0008000f00 */
.L_x_253:
[----:B-1----:R1:W2:Y:S02]  /*ace0*/  SYNCS.PHASECHK.TRANS64.TRYWAIT P0, [R0+URZ], R3 ;  /* 0x00000003000075a7 */ /* 0x0022a400080011ff */
[----:B--2---:R-:W-:Y:S05]  /*acf0*/  @!P0 NANOSLEEP.SYNCS 0x989680 ;  /* 0x009896800000895d */ /* 0x004fea0003900000 */
[----:B------:R-:W2:Y:S02]  /*ad00*/  @!P0 SYNCS.PHASECHK.TRANS64 P0, [R0+URZ], R3 ;  /* 0x00000003000085a7 */ /* 0x000ea400080010ff */
[----:B--2---:R-:W-:Y:S05]  /*ad10*/  @!P0 BRA `(.L_x_253) ;  /* 0xfffffffc00f08947 */ /* 0x004fea000383ffff */
[----:B------:R-:W-:Y:S05]  /*ad20*/  BRA `(.L_x_254) ;  /* 0xffffff7c00907947 */ /* 0x000fea000383ffff */
.L_x_55:
[----:B-1----:R1:W2:Y:S02]  /*ad30*/  SYNCS.PHASECHK.TRANS64.TRYWAIT P0, [R0+URZ+0x140], R4 ;  /* 0x00014004000075a7 */ /* 0x0022a400080011ff */
[----:B--2---:R-:W-:Y:S05]  /*ad40*/  @!P0 NANOSLEEP.SYNCS 0x989680 ;  /* 0x009896800000895d */ /* 0x004fea0003900000 */
[----:B------:R-:W2:Y:S02]  /*ad50*/  @!P0 SYNCS.PHASECHK.TRANS64 P0, [R0+URZ+0x140], R4 ;  /* 0x00014004000085a7 */ /* 0x000ea400080010ff */
[----:B--2---:R-:W-:Y:S05]  /*ad60*/  @!P0 BRA `(.L_x_55) ;  /* 0xfffffffc00f08947 */ /* 0x004fea000383ffff */
[----:B------:R-:W-:Y:S05]  /*ad70*/  BRA `(.L_x_255) ;  /* 0xffffff7c00f07947 */ /* 0x000fea000383ffff */
.L_x_56:
[----:B------:R-:W-:-:S07]  /*ad80*/  MOV R0, UR5 ;  /* 0x0000000500007c02 */ /* 0x000fce0008000f00 */
.L_x_256:
[----:B-1----:R1:W2:Y:S02]  /*ad90*/  SYNCS.PHASECHK.TRANS64.TRYWAIT P0, [R0+URZ+0xf0], R5 ;  /* 0x0000f005000075a7 */ /* 0x0022a400080011ff */
[----:B--2---:R-:W-:Y:S05]  /*ada0*/  @!P0 NANOSLEEP.SYNCS 0x989680 ;  /* 0x009896800000895d */ /* 0x004fea0003900000 */
[----:B------:R-:W2:Y:S02]  /*adb0*/  @!P0 SYNCS.PHASECHK.TRANS64 P0, [R0+URZ+0xf0], R5 ;  /* 0x0000f005000085a7 */ /* 0x000ea400080010ff */
[----:B--2---:R-:W-:Y:S05]  /*adc0*/  @!P0 BRA `(.L_x_256) ;  /* 0xfffffffc00f08947 */ /* 0x004fea000383ffff */
[----:B------:R-:W-:Y:S05]  /*add0*/  BRA `(.L_x_257) ;  /* 0xffffff8000007947 */ /* 0x000fea000383ffff */
.L_x_57:
[----:B-1----:R1:W2:Y:S02]  /*ade0*/  SYNCS.PHASECHK.TRANS64.TRYWAIT P1, [R0+URZ+0xe0], R4 ;  /* 0x0000e004000075a7 */ /* 0x0022a400080211ff */
[----:B--2---:R-:W-:Y:S05]  /*adf0*/  @!P1 NANOSLEEP.SYNCS 0x989680 ;  /* 0x009896800000995d */ /* 0x004fea0003900000 */
[----:B------:R-:W2:Y:S02]  /*ae00*/  @!P1 SYNCS.PHASECHK.TRANS64 P1, [R0+URZ+0xe0], R4 ;  /* 0x0000e004000095a7 */ /* 0x000ea400080210ff */
[----:B--2---:R-:W-:Y:S05]  /*ae10*/  @!P1 BRA `(.L_x_57) ;  /* 0xfffffffc00f09947 */ /* 0x004fea000383ffff */
[----:B------:R-:W-:Y:S05]  /*ae20*/  BRA `(.L_x_258) ;  /* 0xffffff8000307947 */ /* 0x000fea000383ffff */
.L_x_60:
[----:B------:R-:W-:-:S07]  /*ae30*/  MOV R0, UR5 ;  /* 0x0000000500007c02 */ /* 0x000fce0008000f00 */
.L_x_259:
[----:B-1----:R1:W2:Y:S02]  /*ae40*/  SYNCS.PHASECHK.TRANS64.TRYWAIT P0, [R0+URZ+0xf0], R2 ;  /* 0x0000f002000075a7 */ /* 0x0022a400080011ff */
[----:B--2---:R-:W-:Y:S05]  /*ae50*/  @!P0 NANOSLEEP.SYNCS 0x989680 ;  /* 0x009896800000895d */ /* 0x004fea0003900000 */
[----:B------:R-:W2:Y:S02]  /*ae60*/  @!P0 SYNCS.PHASECHK.TRANS64 P0, [R0+URZ+0xf0], R2 ;  /* 0x0000f002000085a7 */ /* 0x000ea400080010ff */
[----:B--2---:R-:W-:Y:S05]  /*ae70*/  @!P0 BRA `(.L_x_259) ;  /* 0xfffffffc00f08947 */ /* 0x004fea000383ffff */
[----:B------:R-:W-:Y:S05]  /*ae80*/  BRA `(.L_x_59) ;  /* 0xffffff8000847947 */ /* 0x000fea000383ffff */
.L_x_69:
[----:B-1----:R-:W-:-:S04]  /*ae90*/  MOV R4, UR7 ;  /* 0x0000000700047c02 */ /* 0x002fc80008000f00 */
[----:B------:R1:W2:Y:S03]  /*aea0*/  SYNCS.PHASECHK.TRANS64.TRYWAIT P0, [R4+URZ+0x8], R5 ;  /* 0x00000805040075a7 */ /* 0x0002a600080011ff */
[----:B--2---:R-:W-:Y:S05]  /*aeb0*/  @!P0 NANOSLEEP.SYNCS 0x989680 ;  /* 0x009896800000895d */ /* 0x004fea0003900000 */
[----:B------:R-:W2:Y:S02]  /*aec0*/  @!P0 SYNCS.PHASECHK.TRANS64 P0, [R4+URZ+0x8], R5 ;  /* 0x00000805040085a7 */ /* 0x000ea400080010ff */
[----:B--2---:R-:W-:Y:S05]  /*aed0*/  @!P0 BRA `(.L_x_69) ;  /* 0xfffffffc00ec8947 */ /* 0x004fea000383ffff */
[----:B------:R-:W-:Y:S05]  /*aee0*/  BRA `(.L_x_68) ;  /* 0xffffff8400387947 */ /* 0x000fea000383ffff */
.L_x_71:
[----:B------:R-:W-:Y:S01]  /*aef0*/  BSSY B0, `(.L_x_260) ;  /* 0x0000006000007945 */ /* 0x000fe20003800000 */
[----:B------:R-:W-:-:S07]  /*af00*/  MOV R15, 0xffffffff ;  /* 0xffffffff000f7802 */ /* 0x000fce0000000f00 */
[----:B-1---5:R-:W-:Y:S05]  /*af10*/  WARPSYNC.COLLECTIVE R15, `(.L_x_261) ;  /* 0x000000000f0c7348 */ /* 0x022fea0003c00000 */
[----:B------:R-:W-:Y:S02]  /*af20*/  ELECT P6, UR79, PT ;  /* 0x00000000004f782f */ /* 0x000fe400038c0000 */
[----:B------:R-:W-:Y:S01]  /*af30*/  MOV R14, UR79 ;  /* 0x0000004f000e7c02 */ /* 0x000fe20008000f00 */
[----:B-1---5:R-:W-:Y:S10]  /*af40*/  ENDCOLLECTIVE ;  /* 0x000000000000791b */ /* 0x022ff40003800000 */
.L_x_261:
[----:B------:R-:W-:Y:S05]  /*af50*/  BSYNC B0 ;  /* 0x0000000000007941 */ /* 0x000fea0003800000 */
.L_x_260:
[----:B------:R-:W-:Y:S05]  /*af60*/  BRA `(.L_x_262) ;  /* 0xffffff8400687947 */ /* 0x000fea000383ffff */
.L_x_73:
[----:B-1----:R-:W-:-:S04]  /*af70*/  MOV R2, UR7 ;  /* 0x0000000700027c02 */ /* 0x002fc80008000f00 */
[----:B------:R1:W2:Y:S03]  /*af80*/  SYNCS.PHASECHK.TRANS64.TRYWAIT P0, [R2+URZ+0x8], R3 ;  /* 0x00000803020075a7 */ /* 0x0002a600080011ff */
[----:B--2---:R-:W-:Y:S05]  /*af90*/  @!P0 NANOSLEEP.SYNCS 0x989680 ;  /* 0x009896800000895d */ /* 0x004fea0003900000 */
[----:B------:R-:W2:Y:S02]  /*afa0*/  @!P0 SYNCS.PHASECHK.TRANS64 P0, [R2+URZ+0x8], R3 ;  /* 0x00000803020085a7 */ /* 0x000ea400080010ff */
[----:B--2---:R-:W-:Y:S05]  /*afb0*/  @!P0 BRA `(.L_x_73) ;  /* 0xfffffffc00ec8947 */ /* 0x004fea000383ffff */
[----:B------:R-:W-:Y:S05]  /*afc0*/  BRA `(.L_x_72) ;  /* 0xffffff84006c7947 */ /* 0x000fea000383ffff */
.L_x_74:
[----:B-1----:R1:W2:Y:S02]  /*afd0*/  SYNCS.PHASECHK.TRANS64.TRYWAIT P0, [R0+URZ+0xe0], R4 ;  /* 0x0000e004000075a7 */ /* 0x0022a400080011ff */
[----:B--2---:R-:W-:Y:S05]  /*afe0*/  @!P0 NANOSLEEP.SYNCS 0x989680 ;  /* 0x009896800000895d */ /* 0x004fea0003900000 */
[----:B------:R-:W2:Y:S02]  /*aff0*/  @!P0 SYNCS.PHASECHK.TRANS64 P0, [R0+URZ+0xe0], R4 ;  /* 0x0000e004000085a7 */ /* 0x000ea400080010ff */
[----:B--2---:R-:W-:Y:S05]  /*b000*/  @!P0 BRA `(.L_x_74) ;  /* 0xfffffffc00f08947 */ /* 0x004fea000383ffff */
[----:B------:R-:W-:Y:S05]  /*b010*/  BRA `(.L_x_263) ;  /* 0xffffff8800587947 */ /* 0x000fea000383ffff */
.L_x_76:
[----:B------:R-:W-:-:S07]  /*b020*/  MOV R0, UR9 ;  /* 0x0000000900007c02 */ /* 0x000fce0008000f00 */
.L_x_264:
[----:B-1----:R1:W2:Y:S02]  /*b030*/  SYNCS.PHASECHK.TRANS64.TRYWAIT P0, [R0+URZ+0x120], R4 ;  /* 0x00012004000075a7 */ /* 0x0022a400080011ff */
[----:B--2---:R-:W-:Y:S05]  /*b040*/  @!P0 NANOSLEEP.SYNCS 0x989680 ;  /* 0x009896800000895d */ /* 0x004fea0003900000 */
[----:B------:R-:W2:Y:S02]  /*b050*/  @!P0 SYNCS.PHASECHK.TRANS64 P0, [R0+URZ+0x120], R4 ;  /* 0x00012004000085a7 */ /* 0x000ea400080010ff */
[----:B--2---:R-:W-:Y:S05]  /*b060*/  @!P0 BRA `(.L_x_264) ;  /* 0xfffffffc00f08947 */ /* 0x004fea000383ffff */
[----:B------:R-:W-:Y:S05]  /*b070*/  BRA `(.L_x_265) ;  /* 0xffffff8800a47947 */ /* 0x000fea000383ffff */
.L_x_79:
[----:B------:R-:W-:Y:S07]  /*b080*/  MOV R0, UR8 ;  /* 0x0000000800007c02 */ /* 0x000fee0008000f00 */
.L_x_266:
[----:B-1----:R1:W2:Y:S02]  /*b090*/  SYNCS.PHASECHK.TRANS64.TRYWAIT P0, [R0+URZ], R4 ;  /* 0x00000004000075a7 */ /* 0x0022a400080011ff */
[----:B--2---:R-:W-:Y:S05]  /*b0a0*/  @!P0 NANOSLEEP.SYNCS 0x989680 ;  /* 0x009896800000895d */ /* 0x004fea0003900000 */
[----:B------:R-:W2:Y:S02]  /*b0b0*/  @!P0 SYNCS.PHASECHK.TRANS64 P0, [R0+URZ], R4 ;  /* 0x00000004000085a7 */ /* 0x000ea400080010ff */
[----:B--2---:R-:W-:Y:S05]  /*b0c0*/  @!P0 BRA `(.L_x_266) ;  /* 0xfffffffc00f08947 */ /* 0x004fea000383ffff */
[----:B------:R-:W-:Y:S05]  /*b0d0*/  BRA `(.L_x_78) ;  /* 0xffffff8800b87947 */ /* 0x000fea000383ffff */
.L_x_83:
[----:B-1----:R-:W-:-:S07]  /*b0e0*/  MOV R0, UR8 ;  /* 0x0000000800007c02 */ /* 0x002fce0008000f00 */
.L_x_267:
[----:B-1----:R1:W2:Y:S02]  /*b0f0*/  SYNCS.PHASECHK.TRANS64.TRYWAIT P0, [R0+URZ], R2 ;  /* 0x00000002000075a7 */ /* 0x0022a400080011ff */
[----:B--2---:R-:W-:Y:S05]  /*b100*/  @!P0 NANOSLEEP.SYNCS 0x989680 ;  /* 0x009896800000895d */ /* 0x004fea0003900000 */
[----:B------:R-:W2:Y:S02]  /*b110*/  @!P0 SYNCS.PHASECHK.TRANS64 P0, [R0+URZ], R2 ;  /* 0x00000002000085a7 */ /* 0x000ea400080010ff */
[----:B--2---:R-:W-:Y:S05]  /*b120*/  @!P0 BRA `(.L_x_267) ;  /* 0xfffffffc00f08947 */ /* 0x004fea000383ffff */
[----:B------:R-:W-:Y:S05]  /*b130*/  BRA `(.L_x_268) ;  /* 0xffffff8c00ac7947 */ /* 0x000fea000383ffff */
.L_x_84:
[----:B------:R-:W-:-:S07]  /*b140*/  MOV R0, UR8 ;  /* 0x0000000800007c02 */ /* 0x000fce0008000f00 */
.L_x_269:
[----:B-1----:R1:W2:Y:S02]  /*b150*/  SYNCS.PHASECHK.TRANS64.TRYWAIT P0, [R0+URZ], R3 ;  /* 0x00000003000075a7 */ /* 0x0022a400080011ff */
[----:B--2---:R-:W-:Y:S05]  /*b160*/  @!P0 NANOSLEEP.SYNCS 0x989680 ;  /* 0x009896800000895d */ /* 0x004fea0003900000 */
[----:B------:R-:W2:Y:S02]  /*b170*/  @!P0 SYNCS.PHASECHK.TRANS64 P0, [R0+URZ], R3 ;  /* 0x00000003000085a7 */ /* 0x000ea400080010ff */
[----:B--2---:R-:W-:Y:S05]  /*b180*/  @!P0 BRA `(.L_x_269) ;  /* 0xfffffffc00f08947 */ /* 0x004fea000383ffff */
[----:B------:R-:W-:Y:S05]  /*b190*/  BRA `(.L_x_270) ;  /* 0xffffff8c00b87947 */ /* 0x000fea000383ffff */
.L_x_85:
[----:B------:R-:W-:-:S07]  /*b1a0*/  MOV R0, UR8 ;  /* 0x0000000800007c02 */ /* 0x000fce0008000f00 */
.L_x_271:
[----:B-1----:R1:W2:Y:S02]  /*b1b0*/  SYNCS.PHASECHK.TRANS64.TRYWAIT P0, [R0+URZ], R3 ;  /* 0x00000003000075a7 */ /* 0x0022a400080011ff */
[----:B--2---:R-:W-:Y:S05]  /*b1c0*/  @!P0 NANOSLEEP.SYNCS 0x989680 ;  /* 0x009896800000895d */ /* 0x004fea0003900000 */
[----:B------:R-:W2:Y:S02]  /*b1d0*/  @!P0 SYNCS.PHASECHK.TRANS64 P0, [R0+URZ], R3 ;  /* 0x00000003000085a7 */ /* 0x000ea400080010ff */
[----:B--2---:R-:W-:Y:S05]  /*b1e0*/  @!P0 BRA `(.L_x_271) ;  /* 0xfffffffc00f08947 */ /* 0x004fea000383ffff */
[----:B------:R-:W-:Y:S05]  /*b1f0*/  BRA `(.L_x_272) ;  /* 0xffffff8c00c47947 */ /* 0x000fea000383ffff */
.L_x_88:
[----:B------:R-:W-:-:S07]  /*b200*/  MOV R0, UR7 ;  /* 0x0000000700007c02 */ /* 0x000fce0008000f00 */
.L_x_273:
[----:B-1----:R1:W2:Y:S02]  /*b210*/  SYNCS.PHASECHK.TRANS64.TRYWAIT P1, [R0+URZ+0x160], R2 ;  /* 0x00016002000075a7 */ /* 0x0022a400080211ff */
[----:B--2---:R-:W-:Y:S05]  /*b220*/  @!P1 NANOSLEEP.SYNCS 0x989680 ;  /* 0x009896800000995d */ /* 0x004fea0003900000 */
[----:B------:R-:W2:Y:S02]  /*b230*/  @!P1 SYNCS.PHASECHK.TRANS64 P1, [R0+URZ+0x160], R2 ;  /* 0x00016002000095a7 */ /* 0x000ea400080210ff */
[----:B--2---:R-:W-:Y:S05]  /*b240*/  @!P1 BRA `(.L_x_273) ;  /* 0xfffffffc00f09947 */ /* 0x004fea000383ffff */
[----:B------:R-:W-:Y:S05]  /*b250*/  BRA `(.L_x_274) ;  /* 0xffffff9000107947 */ /* 0x000fea000383ffff */
.L_x_93:
[----:B--2---:R2:W4:Y:S02]  /*b260*/  SYNCS.PHASECHK.TRANS64.TRYWAIT P0, [R0+URZ+0xe0], R2 ;  /* 0x0000e002000075a7 */ /* 0x00452400080011ff */
[----:B----4-:R-:W-:Y:S05]  /*b270*/  @!P0 NANOSLEEP.SYNCS 0x989680 ;  /* 0x009896800000895d */ /* 0x010fea0003900000 */
[----:B------:R-:W4:Y:S02]  /*b280*/  @!P0 SYNCS.PHASECHK.TRANS64 P0, [R0+URZ+0xe0], R2 ;  /* 0x0000e002000085a7 */ /* 0x000f2400080010ff */
[----:B----4-:R-:W-:Y:S05]  /*b290*/  @!P0 BRA `(.L_x_93) ;  /* 0xfffffffc00f08947 */ /* 0x010fea000383ffff */
[----:B------:R-:W-:Y:S05]  /*b2a0*/  BRA `(.L_x_275) ;  /* 0xffffff9400147947 */ /* 0x000fea000383ffff */
.L_x_96:
[----:B------:R-:W-:Y:S07]  /*b2b0*/  MOV R0, UR5 ;  /* 0x0000000500007c02 */ /* 0x000fee0008000f00 */
.L_x_276:
[----:B--2---:R2:W4:Y:S02]  /*b2c0*/  SYNCS.PHASECHK.TRANS64.TRYWAIT P0, [R0+URZ+0xd8], R2 ;  /* 0x0000d802000075a7 */ /* 0x00452400080011ff */
[----:B----4-:R-:W-:Y:S05]  /*b2d0*/  @!P0 NANOSLEEP.SYNCS 0x989680 ;  /* 0x009896800000895d */ /* 0x010fea0003900000 */
[----:B------:R-:W4:Y:S02]  /*b2e0*/  @!P0 SYNCS.PHASECHK.TRANS64 P0, [R0+URZ+0xd8], R2 ;  /* 0x0000d802000085a7 */ /* 0x000f2400080010ff */
[----:B----4-:R-:W-:Y:S05]  /*b2f0*/  @!P0 BRA `(.L_x_276) ;  /* 0xfffffffc00f08947 */ /* 0x010fea000383ffff */
[----:B------:R-:W-:Y:S05]  /*b300*/  BRA `(.L_x_95) ;  /* 0xffffff9400f47947 */ /* 0x000fea000383ffff */
.L_x_99:
[----:B------:R-:W-:Y:S07]  /*b310*/  MOV R0, UR16 ;  /* 0x0000001000007c02 */ /* 0x000fee0008000f00 */
.L_x_277:
[----:B-1----:R1:W2:Y:S02]  /*b320*/  SYNCS.PHASECHK.TRANS64.TRYWAIT P0, [R0+URZ+0xb8], R9 ;  /* 0x0000b809000075a7 */ /* 0x0022a400080011ff */
[----:B--2---:R-:W-:Y:S05]  /*b330*/  @!P0 NANOSLEEP.SYNCS 0x989680 ;  /* 0x009896800000895d */ /* 0x004fea0003900000 */
[----:B------:R-:W2:Y:S02]  /*b340*/  @!P0 SYNCS.PHASECHK.TRANS64 P0, [R0+URZ+0xb8], R9 ;  /* 0x0000b809000085a7 */ /* 0x000ea400080010ff */
[----:B--2---:R-:W-:Y:S05]  /*b350*/  @!P0 BRA `(.L_x_277) ;  /* 0xfffffffc00f08947 */ /* 0x004fea000383ffff */
[----:B------:R-:W-:Y:S05]  /*b360*/  BRA `(.L_x_278) ;  /* 0xffffff98006c7947 */ /* 0x000fea000383ffff */
.L_x_100:
[----:B------:R-:W-:Y:S07]  /*b370*/  MOV R0, UR14 ;  /* 0x0000000e00007c02 */ /* 0x000fee0008000f00 */
.L_x_279:
[----:B-1----:R1:W2:Y:S02]  /*b380*/  SYNCS.PHASECHK.TRANS64.TRYWAIT P0, [R0+URZ+0xb8], R22 ;  /* 0x0000b816000075a7 */ /* 0x0022a400080011ff */
[----:B--2---:R-:W-:Y:S05]  /*b390*/  @!P0 NANOSLEEP.SYNCS 0x989680 ;  /* 0x009896800000895d */ /* 0x004fea0003900000 */
[----:B------:R-:W2:Y:S02]  /*b3a0*/  @!P0 SYNCS.PHASECHK.TRANS64 P0, [R0+URZ+0xb8], R22 ;  /* 0x0000b816000085a7 */ /* 0x000ea400080010ff */
[----:B--2---:R-:W-:Y:S05]  /*b3b0*/  @!P0 BRA `(.L_x_279) ;  /* 0xfffffffc00f08947 */ /* 0x004fea000383ffff */
[----:B------:R-:W-:Y:S05]  /*b3c0*/  BRA `(.L_x_280) ;  /* 0xffffff9c000c7947 */ /* 0x000fea000383ffff */
.L_x_102:
[----:B------:R-:W-:-:S07]  /*b3d0*/  MOV R0, UR4 ;  /* 0x0000000400007c02 */ /* 0x000fce0008000f00 */
.L_x_281:
[----:B-1----:R1:W4:Y:S02]  /*b3e0*/  SYNCS.PHASECHK.TRANS64.TRYWAIT P0, [R0+URZ], R2 ;  /* 0x00000002000075a7 */ /* 0x00232400080011ff */
[----:B----4-:R-:W-:Y:S05]  /*b3f0*/  @!P0 NANOSLEEP.SYNCS 0x989680 ;  /* 0x009896800000895d */ /* 0x010fea0003900000 */
[----:B------:R-:W4:Y:S02]  /*b400*/  @!P0 SYNCS.PHASECHK.TRANS64 P0, [R0+URZ], R2 ;  /* 0x00000002000085a7 */ /* 0x000f2400080010ff */
[----:B----4-:R-:W-:Y:S05]  /*b410*/  @!P0 BRA `(.L_x_281) ;  /* 0xfffffffc00f08947 */ /* 0x010fea000383ffff */
[----:B------:R-:W-:Y:S05]  /*b420*/  BRA `(.L_x_282) ;  /* 0xffffff9c00987947 */ /* 0x000fea000383ffff */
.L_x_103:
[----:B------:R-:W-:-:S07]  /*b430*/  MOV R0, UR4 ;  /* 0x0000000400007c02 */ /* 0x000fce0008000f00 */
.L_x_283:
[----:B-1----:R1:W4:Y:S02]  /*b440*/  SYNCS.PHASECHK.TRANS64.TRYWAIT P0, [R0+URZ], R2 ;  /* 0x00000002000075a7 */ /* 0x00232400080011ff */
[----:B----4-:R-:W-:Y:S05]  /*b450*/  @!P0 NANOSLEEP.SYNCS 0x989680 ;  /* 0x009896800000895d */ /* 0x010fea0003900000 */
[----:B------:R-:W4:Y:S02]  /*b460*/  @!P0 SYNCS.PHASECHK.TRANS64 P0, [R0+URZ], R2 ;  /* 0x00000002000085a7 */ /* 0x000f2400080010ff */
[----:B----4-:R-:W-:Y:S05]  /*b470*/  @!P0 BRA `(.L_x_283) ;  /* 0xfffffffc00f08947 */ /* 0x010fea000383ffff */
[----:B------:R-:W-:Y:S05]  /*b480*/  BRA `(.L_x_284) ;  /* 0xffffff9c00a47947 */ /* 0x000fea000383ffff */
.L_x_105:
[----:B-1----:R1:W2:Y:S02]  /*b490*/  SYNCS.PHASECHK.TRANS64.TRYWAIT P0, [R0+URZ+0xe0], R2 ;  /* 0x0000e002000075a7 */ /* 0x0022a400080011ff */
[----:B--2---:R-:W-:Y:S05]  /*b4a0*/  @!P0 NANOSLEEP.SYNCS 0x989680 ;  /* 0x009896800000895d */ /* 0x004fea0003900000 */
[----:B------:R-:W2:Y:S02]  /*b4b0*/  @!P0 SYNCS.PHASECHK.TRANS64 P0, [R0+URZ+0xe0], R2 ;  /* 0x0000e002000085a7 */ /* 0x000ea400080010ff */
[----:B--2---:R-:W-:Y:S05]  /*b4c0*/  @!P0 BRA `(.L_x_105) ;  /* 0xfffffffc00f08947 */ /* 0x004fea000383ffff */
[----:B------:R-:W-:Y:S05]  /*b4d0*/  BRA `(.L_x_285) ;  /* 0xffffffa000607947 */ /* 0x000fea000383ffff */
.L_x_119:
[----:B-1----:R1:W2:Y:S02]  /*b4e0*/  SYNCS.PHASECHK.TRANS64.TRYWAIT P0, [R2+URZ+0xa0], R0 ;  /* 0x0000a000020075a7 */ /* 0x0022a400080011ff */
[----:B--2---:R-:W-:Y:S05]  /*b4f0*/  @!P0 NANOSLEEP.SYNCS 0x989680 ;  /* 0x009896800000895d */ /* 0x004fea0003900000 */
[----:B------:R-:W2:Y:S02]  /*b500*/  @!P0 SYNCS.PHASECHK.TRANS64 P0, [R2+URZ+0xa0], R0 ;  /* 0x0000a000020085a7 */ /* 0x000ea400080010ff */
[----:B--2---:R-:W-:Y:S05]  /*b510*/  @!P0 BRA `(.L_x_119) ;  /* 0xfffffffc00f08947 */ /* 0x004fea000383ffff */
[----:B------:R-:W-:Y:S05]  /*b520*/  BRA `(.L_x_118) ;  /* 0xffffffac00dc7947 */ /* 0x000fea000383ffff */
.L_x_122:
[----:B--2---:R2:W1:Y:S02]  /*b530*/  SYNCS.PHASECHK.TRANS64.TRYWAIT P0, [R88+URZ+0x100], R0 ;  /* 0x00010000580075a7 */ /* 0x00446400080011ff */
[----:B-1----:R-:W-:Y:S05]  /*b540*/  @!P0 NANOSLEEP.SYNCS 0x989680 ;  /* 0x009896800000895d */ /* 0x002fea0003900000 */
[----:B------:R-:W1:Y:S02]  /*b550*/  @!P0 SYNCS.PHASECHK.TRANS64 P0, [R88+URZ+0x100], R0 ;  /* 0x00010000580085a7 */ /* 0x000e6400080010ff */
[----:B-1----:R-:W-:Y:S05]  /*b560*/  @!P0 BRA `(.L_x_122) ;  /* 0xfffffffc00f08947 */ /* 0x002fea000383ffff */
[----:B------:R-:W-:Y:S05]  /*b570*/  BRA `(.L_x_121) ;  /* 0xffffffb000387947 */ /* 0x000fea000383ffff */
        .weak           $__internal_0_$__cuda_sm10x_tcgen05_guardrail_trap_col_being_dealloced_not_returned_by_alloc
        .type           $__internal_0_$__cuda_sm10x_tcgen05_guardrail_trap_col_being_dealloced_not_returned_by_alloc,@function
        .size           $__internal_0_$__cuda_sm10x_tcgen05_guardrail_trap_col_being_dealloced_not_returned_by_alloc,($__internal_1_$__cuda_sm10x_tcgen05_guardrail_trap_phase_invalid_during_alloc - $__internal_0_$__cuda_sm10x_tcgen05_guardrail_trap_col_being_dealloced_not_returned_by_alloc)
$__internal_0_$__cuda_sm10x_tcgen05_guardrail_trap_col_being_dealloced_not_returned_by_alloc:
[----:B------:R-:W-:Y:S05]  /*b580*/  BPT.TRAP 0x1 ;  /* 0x000000040000795c */ /* 0x000fea0000300000 */
[----:B------:R-:W-:-:S04]  /*b590*/  HFMA2 R3, -RZ, RZ, 0, 0 ;  /* 0x00000000ff037431 */ /* 0x000fc800000001ff */
[----:B------:R-:W-:Y:S05]  /*b5a0*/  RET.REL.NODEC R2 `(_ZN7cutlass13device_kernelINS_4gemm6kernel13GemmUniversalIN4cute5tupleIJiiiiEEENS1_10collective13CollectiveMmaINS1_35MainloopSm100TmaUmmaWarpSpecializedILi10ELi2ELi4ENS5_IJNS4_1CILi2EEENSA_ILi1EEESC_EEEEENS5_IJNSA_ILi256EEENSA_ILi64EEESG_EEENS_6half_tENS5_IJlSC_lEEESI_SJ_NS4_8TiledMMAINS4_8MMA_AtomIJNS4_26SM100_MMA_F16BF16_2x1SM_SSISI_SI_fLi256ELi64ELNS4_4UMMA5MajorE0ELSO_0ELNSN_7ScaleInE0ELSP_0EEEEEENS4_6LayoutINS5_IJSC_SC_SC_EEENS5_IJNSA_ILi0EEESU_SU_EEEEENS5_IJNS4_10UnderscoreESX_SX_EEEEENS4_18SM100_TMA_2SM_LOADENS4_14ComposedLayoutINS4_7SwizzleILi3ELi4ELi3EEENS4_18smem_ptr_flag_bitsILi16EEENSS_INS5_IJNSA_ILi8EEESG_EEENS5_IJSG_SC_EEEEEEEvNS4_8identityES10_S1A_vS1B_EENS_8epilogue10collective18CollectiveEpilogueINS1D_23Sm100TmaWarpSpecializedILi3ELi2ELi32ELb1ELb0EEEJNS5_IJNSA_ILi128EEESG_SG_EEENS5_IJNSS_IS1I_SC_EENSS_INSA_ILi32EEESC_EEEEESI_SJ_SI_SJ_NS1D_6fusion15FusionCallbacksIS1H_NS1O_13LinCombEltActINS1D_6thread4SiLuESI_fSI_fLNS_15FloatRoundStyleE2EEES1J_S1N_JEEENS4_5SM1004TMEM4LOAD26SM100_TMEM_LOAD_32dp32b32xENS4_13SM90_TMA_LOADENS11_INS12_ILi2ELi4ELi3EEES15_NSS_INS5_IJS16_S1L_EEENS5_IJS1L_SC_EEEEEEENS4_39AutoVectorizingCopyWithAssumedAlignmentILi128EEENS4_14SM90_TMA_STOREES25_S27_S27_EEEvvEEEEvNT_6ParamsE) ;  /* 0xffffff4802947950 */ /* 0x000fea0003c3ffff */
        .weak           $__internal_1_$__cuda_sm10x_tcgen05_guardrail_trap_phase_invalid_during_alloc
        .type           $__internal_1_$__cuda_sm10x_tcgen05_guardrail_trap_phase_invalid_during_alloc,@function
        .size           $__internal_1_$__cuda_sm10x_tcgen05_guardrail_trap_phase_invalid_during_alloc,($__internal_2_$__cuda_sm10x_tcgen05_guardrail_trap_unallocated_columns_being_dealloced - $__internal_1_$__cuda_sm10x_tcgen05_guardrail_trap_phase_invalid_during_alloc)
$__internal_1_$__cuda_sm10x_tcgen05_guardrail_trap_phase_invalid_during_alloc:
[----:B------:R-:W-:Y:S05]  /*b5b0*/  BPT.TRAP 0x1 ;  /* 0x000000040000795c */ /* 0x000fea0000300000 */
[----:B------:R-:W-:-:S04]  /*b5c0*/  MOV R3, 0x0 ;  /* 0x0000000000037802 */ /* 0x000fc80000000f00 */
[----:B------:R-:W-:Y:S05]  /*b5d0*/  RET.REL.NODEC R2 `(_ZN7cutlass13device_kernelINS_4gemm6kernel13GemmUniversalIN4cute5tupleIJiiiiEEENS1_10collective13CollectiveMmaINS1_35MainloopSm100TmaUmmaWarpSpecializedILi10ELi2ELi4ENS5_IJNS4_1CILi2EEENSA_ILi1EEESC_EEEEENS5_IJNSA_ILi256EEENSA_ILi64EEESG_EEENS_6half_tENS5_IJlSC_lEEESI_SJ_NS4_8TiledMMAINS4_8MMA_AtomIJNS4_26SM100_MMA_F16BF16_2x1SM_SSISI_SI_fLi256ELi64ELNS4_4UMMA5MajorE0ELSO_0ELNSN_7ScaleInE0ELSP_0EEEEEENS4_6LayoutINS5_IJSC_SC_SC_EEENS5_IJNSA_ILi0EEESU_SU_EEEEENS5_IJNS4_10UnderscoreESX_SX_EEEEENS4_18SM100_TMA_2SM_LOADENS4_14ComposedLayoutINS4_7SwizzleILi3ELi4ELi3EEENS4_18smem_ptr_flag_bitsILi16EEENSS_INS5_IJNSA_ILi8EEESG_EEENS5_IJSG_SC_EEEEEEEvNS4_8identityES10_S1A_vS1B_EENS_8epilogue10collective18CollectiveEpilogueINS1D_23Sm100TmaWarpSpecializedILi3ELi2ELi32ELb1ELb0EEEJNS5_IJNSA_ILi128EEESG_SG_EEENS5_IJNSS_IS1I_SC_EENSS_INSA_ILi32EEESC_EEEEESI_SJ_SI_SJ_NS1D_6fusion15FusionCallbacksIS1H_NS1O_13LinCombEltActINS1D_6thread4SiLuESI_fSI_fLNS_15FloatRoundStyleE2EEES1J_S1N_JEEENS4_5SM1004TMEM4LOAD26SM100_TMEM_LOAD_32dp32b32xENS4_13SM90_TMA_LOADENS11_INS12_ILi2ELi4ELi3EEES15_NSS_INS5_IJS16_S1L_EEENS5_IJS1L_SC_EEEEEEENS4_39AutoVectorizingCopyWithAssumedAlignmentILi128EEENS4_14SM90_TMA_STOREES25_S27_S27_EEEvvEEEEvNT_6ParamsE) ;  /* 0xffffff4802887950 */ /* 0x000fea0003c3ffff */
        .weak           $__internal_2_$__cuda_sm10x_tcgen05_guardrail_trap_unallocated_columns_being_dealloced
        .type           $__internal_2_$__cuda_sm10x_tcgen05_guardrail_trap_unallocated_columns_being_dealloced,@function
        .size           $__internal_2_$__cuda_sm10x_tcgen05_guardrail_trap_unallocated_columns_being_dealloced,($__internal_3_$__cuda_sm20_rcp_rn_f32_slowpath - $__internal_2_$__cuda_sm10x_tcgen05_guardrail_trap_unallocated_columns_being_dealloced)
$__internal_2_$__cuda_sm10x_tcgen05_guardrail_trap_unallocated_columns_being_dealloced:
[----:B------:R-:W-:Y:S05]  /*b5e0*/  BPT.TRAP 0x1 ;  /* 0x000000040000795c */ /* 0x000fea0000300000 */
[----:B------:R-:W-:-:S04]  /*b5f0*/  HFMA2 R3, -RZ, RZ, 0, 0 ;  /* 0x00000000ff037431 */ /* 0x000fc800000001ff */
[----:B------:R-:W-:Y:S05]  /*b600*/  RET.REL.NODEC R2 `(_ZN7cutlass13device_kernelINS_4gemm6kernel13GemmUniversalIN4cute5tupleIJiiiiEEENS1_10collective13CollectiveMmaINS1_35MainloopSm100TmaUmmaWarpSpecializedILi10ELi2ELi4ENS5_IJNS4_1CILi2EEENSA_ILi1EEESC_EEEEENS5_IJNSA_ILi256EEENSA_ILi64EEESG_EEENS_6half_tENS5_IJlSC_lEEESI_SJ_NS4_8TiledMMAINS4_8MMA_AtomIJNS4_26SM100_MMA_F16BF16_2x1SM_SSISI_SI_fLi256ELi64ELNS4_4UMMA5MajorE0ELSO_0ELNSN_7ScaleInE0ELSP_0EEEEEENS4_6LayoutINS5_IJSC_SC_SC_EEENS5_IJNSA_ILi0EEESU_SU_EEEEENS5_IJNS4_10UnderscoreESX_SX_EEEEENS4_18SM100_TMA_2SM_LOADENS4_14ComposedLayoutINS4_7SwizzleILi3ELi4ELi3EEENS4_18smem_ptr_flag_bitsILi16EEENSS_INS5_IJNSA_ILi8EEESG_EEENS5_IJSG_SC_EEEEEEEvNS4_8identityES10_S1A_vS1B_EENS_8epilogue10collective18CollectiveEpilogueINS1D_23Sm100TmaWarpSpecializedILi3ELi2ELi32ELb1ELb0EEEJNS5_IJNSA_ILi128EEESG_SG_EEENS5_IJNSS_IS1I_SC_EENSS_INSA_ILi32EEESC_EEEEESI_SJ_SI_SJ_NS1D_6fusion15FusionCallbacksIS1H_NS1O_13LinCombEltActINS1D_6thread4SiLuESI_fSI_fLNS_15FloatRoundStyleE2EEES1J_S1N_JEEENS4_5SM1004TMEM4LOAD26SM100_TMEM_LOAD_32dp32b32xENS4_13SM90_TMA_LOADENS11_INS12_ILi2ELi4ELi3EEES15_NSS_INS5_IJS16_S1L_EEENS5_IJS1L_SC_EEEEEEENS4_39AutoVectorizingCopyWithAssumedAlignmentILi128EEENS4_14SM90_TMA_STOREES25_S27_S27_EEEvvEEEEvNT_6ParamsE) ;  /* 0xffffff48027c7950 */ /* 0x000fea0003c3ffff */
        .weak           $__internal_3_$__cuda_sm20_rcp_rn_f32_slowpath
        .type           $__internal_3_$__cuda_sm20_rcp_rn_f32_slowpath,@function
        .size           $__internal_3_$__cuda_sm20_rcp_rn_f32_slowpath,(.L_x_291 - $__internal_3_$__cuda_sm20_rcp_rn_f32_slowpath)
$__internal_3_$__cuda_sm20_rcp_rn_f32_slowpath:
[----:B------:R-:W-:Y:S01]  /*b610*/  IMAD.SHL.U32 R79, R82, 0x2, RZ ;  /* 0x00000002524f7824 */ /* 0x000fe200078e00ff */
[----:B------:R-:W-:Y:S04]  /*b620*/  BSSY.RECONVERGENT B0, `(.L_x_286) ;  /* 0x0000030000007945 */ /* 0x000fe80003800200 */
[----:B------:R-:W-:-:S04]  /*b630*/  SHF.R.U32.HI R79, RZ, 0x18, R79 ;  /* 0x00000018ff4f7819 */ /* 0x000fc8000001164f */
[----:B------:R-:W-:-:S13]  /*b640*/  ISETP.NE.U32.AND P0, PT, R79, RZ, PT ;  /* 0x000000ff4f00720c */ /* 0x000fda0003f05070 */
[----:B------:R-:W-:Y:S05]  /*b650*/  @P0 BRA `(.L_x_287) ;  /* 0x0000000000280947 */ /* 0x000fea0003800000 */
[----:B------:R-:W-:-:S04]  /*b660*/  SHF.L.U32 R64, R82, 0x1, RZ ;  /* 0x0000000152407819 */ /* 0x000fc800000006ff */
[----:B------:R-:W-:-:S13]  /*b670*/  ISETP.NE.AND P0, PT, R64, RZ, PT ;  /* 0x000000ff4000720c */ /* 0x000fda0003f05270 */
[----:B------:R-:W-:Y:S01]  /*b680*/  @P0 FFMA R79, R82, 1.84467440737095516160e+19, RZ ;  /* 0x5f800000524f0823 */ /* 0x000fe200000000ff */
[----:B------:R-:W-:Y:S08]  /*b690*/  @!P0 MUFU.RCP R80, R82 ;  /* 0x0000005200508308 */ /* 0x000ff00000001000 */
[----:B------:R-:W1:Y:S02]  /*b6a0*/  @P0 MUFU.RCP R64, R79 ;  /* 0x0000004f00400308 */ /* 0x000e640000001000 */
[----:B-1----:R-:W-:-:S04]  /*b6b0*/  @P0 FFMA R79, R79, R64, -1 ;  /* 0xbf8000004f4f0423 */ /* 0x002fc80000000040 */
[----:B------:R-:W-:-:S04]  /*b6c0*/  @P0 FADD.FTZ R79, -R79, -RZ ;  /* 0x800000ff4f4f0221 */ /* 0x000fc80000010100 */
[----:B------:R-:W-:-:S04]  /*b6d0*/  @P0 FFMA R79, R64, R79, R64 ;  /* 0x0000004f404f0223 */ /* 0x000fc80000000040 */
[----:B------:R-:W-:Y:S01]  /*b6e0*/  @P0 FFMA R80, R79, 1.84467440737095516160e+19, RZ ;  /* 0x5f8000004f500823 */ /* 0x000fe200000000ff */
[----:B------:R-:W-:Y:S05]  /*b6f0*/  BRA `(.L_x_288) ;  /* 0x0000000000887947 */ /* 0x000fea0003800000 */
.L_x_287:
[----:B------:R-:W-:-:S04]  /*b700*/  IADD3 R64, PT, PT, R79, -0xfd, RZ ;  /* 0xffffff034f407810 */ /* 0x000fc80007ffe0ff */
[----:B------:R-:W-:-:S13]  /*b710*/  ISETP.GT.U32.AND P0, PT, R64, 0x1, PT ;  /* 0x000000014000780c */ /* 0x000fda0003f04070 */
[----:B------:R-:W-:Y:S05]  /*b720*/  @P0 BRA `(.L_x_289) ;  /* 0x0000000000780947 */ /* 0x000fea0003800000 */
[----:B------:R-:W-:Y:S01]  /*b730*/  LOP3.LUT R83, R82, 0x7fffff, RZ, 0xc0, !PT ;  /* 0x007fffff52537812 */ /* 0x000fe200078ec0ff */
[----:B------:R-:W-:Y:S02]  /*b740*/  IMAD.MOV.U32 R80, RZ, RZ, 0x3 ;  /* 0x00000003ff507424 */ /* 0x000fe400078e00ff */
[----:B------:R-:W-:Y:S01]  /*b750*/  VIADD R79, R79, 0xffffff04 ;  /* 0xffffff044f4f7836 */ /* 0x000fe20000000000 */
[----:B------:R-:W-:Y:S02]  /*b760*/  LOP3.LUT R83, R83, 0x3f800000, RZ, 0xfc, !PT ;  /* 0x3f80000053537812 */ /* 0x000fe400078efcff */
[----:B------:R-:W-:Y:S02]  /*b770*/  SHF.L.U32 R80, R80, R64, RZ ;  /* 0x0000004050507219 */ /* 0x000fe400000006ff */
[----:B------:R-:W1:Y:S02]  /*b780*/  MUFU.RCP R84, R83 ;  /* 0x0000005300547308 */ /* 0x000e640000001000 */
[----:B-1----:R-:W-:-:S04]  /*b790*/  FFMA R83, R83, R84, -1 ;  /* 0xbf80000053537423 */ /* 0x002fc80000000054 */
[----:B------:R-:W-:-:S04]  /*b7a0*/  FADD.FTZ R83, -R83, -RZ ;  /* 0x800000ff53537221 */ /* 0x000fc80000010100 */
[CCC-:B------:R-:W-:Y:S01]  /*b7b0*/  FFMA.RM R91, R84.reuse, R83.reuse, R84.reuse ;  /* 0x00000053545b7223 */ /* 0x1c0fe20000004054 */
[----:B------:R-:W-:-:S04]  /*b7c0*/  FFMA.RP R83, R84, R83, R84 ;  /* 0x0000005354537223 */ /* 0x000fc80000008054 */
[C---:B------:R-:W-:Y:S02]  /*b7d0*/  LOP3.LUT R84, R91.reuse, 0x7fffff, RZ, 0xc0, !PT ;  /* 0x007fffff5b547812 */ /* 0x040fe400078ec0ff */
[----:B------:R-:W-:Y:S02]  /*b7e0*/  FSETP.NEU.FTZ.AND P0, PT, R91, R83, PT ;  /* 0x000000535b00720b */ /* 0x000fe40003f1d000 */
[----:B------:R-:W-:Y:S02]  /*b7f0*/  LOP3.LUT R84, R84, 0x800000, RZ, 0xfc, !PT ;  /* 0x0080000054547812 */ /* 0x000fe400078efcff */
[----:B------:R-:W-:Y:S02]  /*b800*/  SEL R83, RZ, 0xffffffff, !P0 ;  /* 0xffffffffff537807 */ /* 0x000fe40004000000 */
[----:B------:R-:W-:Y:S02]  /*b810*/  LOP3.LUT R80, R80, R84, RZ, 0xc0, !PT ;  /* 0x0000005450507212 */ /* 0x000fe400078ec0ff */
[----:B------:R-:W-:Y:S01]  /*b820*/  SHF.R.U32.HI R79, RZ, R79, R84 ;  /* 0x0000004fff4f7219 */ /* 0x000fe20000011654 */
[----:B------:R-:W-:Y:S01]  /*b830*/  IMAD.MOV R83, RZ, RZ, -R83 ;  /* 0x000000ffff537224 */ /* 0x000fe200078e0a53 */
[----:B------:R-:W-:-:S04]  /*b840*/  SHF.R.U32.HI R80, RZ, R64, R80 ;  /* 0x00000040ff507219 */ /* 0x000fc80000011650 */
[----:B------:R-:W-:Y:S02]  /*b850*/  LOP3.LUT P1, RZ, R83, R64, R84, 0xf8, !PT ;  /* 0x0000004053ff7212 */ /* 0x000fe4000782f854 */
[C---:B------:R-:W-:Y:S02]  /*b860*/  LOP3.LUT P2, RZ, R80.reuse, 0x1, RZ, 0xc0, !PT ;  /* 0x0000000150ff7812 */ /* 0x040fe4000784c0ff */
[----:B------:R-:W-:-:S04]  /*b870*/  LOP3.LUT P0, RZ, R80, 0x2, RZ, 0xc0, !PT ;  /* 0x0000000250ff7812 */ /* 0x000fc8000780c0ff */
[----:B------:R-:W-:-:S04]  /*b880*/  PLOP3.LUT P0, PT, P2, P1, P0, 0xe0, 0x0 ;  /* 0x000000000000781c */ /* 0x000fc80001703c00 */
[----:B------:R-:W-:-:S05]  /*b890*/  SEL R64, RZ, 0x1, !P0 ;  /* 0x00000001ff407807 */ /* 0x000fca0004000000 */
[----:B------:R-:W-:-:S05]  /*b8a0*/  IMAD.MOV R64, RZ, RZ, -R64 ;  /* 0x000000ffff407224 */ /* 0x000fca00078e0a40 */
[----:B------:R-:W-:-:S13]  /*b8b0*/  ISETP.GE.AND P0, PT, R64, RZ, PT ;  /* 0x000000ff4000720c */ /* 0x000fda0003f06270 */
[----:B------:R-:W-:Y:S01]  /*b8c0*/  @!P0 VIADD R79, R79, 0x1 ;  /* 0x000000014f4f8836 */ /* 0x000fe20000000000 */
[----:B------:R-:W-:-:S13]  /*b8d0*/  LOP3.LUT P0, RZ, R82, 0x7fffff, RZ, 0xc0, !PT ;  /* 0x007fffff52ff7812 */ /* 0x000fda000780c0ff */
[----:B------:R-:W-:-:S05]  /*b8e0*/  @!P0 IMAD.SHL.U32 R79, R79, 0x2, RZ ;  /* 0x000000024f4f8824 */ /* 0x000fca00078e00ff */
[----:B------:R-:W-:Y:S01]  /*b8f0*/  LOP3.LUT R80, R79, 0x80000000, R82, 0xf8, !PT ;  /* 0x800000004f507812 */ /* 0x000fe200078ef852 */
[----:B------:R-:W-:Y:S05]  /*b900*/  BRA `(.L_x_288) ;  /* 0x0000000000047947 */ /* 0x000fea0003800000 */
.L_x_289:
[----:B------:R1:W2:Y:S02]  /*b910*/  MUFU.RCP R80, R82 ;  /* 0x0000005200507308 */ /* 0x0002a40000001000 */
.L_x_288:
[----:B------:R-:W-:Y:S05]  /*b920*/  BSYNC.RECONVERGENT B0 ;  /* 0x0000000000007941 */ /* 0x000fea0003800200 */
.L_x_286:
[----:B--2---:R-:W-:Y:S02]  /*b930*/  MOV R64, R80 ;  /* 0x0000005000407202 */ /* 0x004fe40000000f00 */
[----:B------:R-:W-:Y:S01]  /*b940*/  MOV R80, R81 ;  /* 0x0000005100507202 */ /* 0x000fe20000000f00 */
[----:B------:R-:W-:-:S04]  /*b950*/  HFMA2 R81, -RZ, RZ, 0, 0 ;  /* 0x00000000ff517431 */ /* 0x000fc800000001ff */
[----:B-1----:R-:W-:Y:S05]  /*b960*/  RET.REL.NODEC R80 `(_ZN7cutlass13device_kernelINS_4gemm6kernel13GemmUniversalIN4cute5tupleIJiiiiEEENS1_10collective13CollectiveMmaINS1_35MainloopSm100TmaUmmaWarpSpecializedILi10ELi2ELi4ENS5_IJNS4_1CILi2EEENSA_ILi1EEESC_EEEEENS5_IJNSA_ILi256EEENSA_ILi64EEESG_EEENS_6half_tENS5_IJlSC_lEEESI_SJ_NS4_8TiledMMAINS4_8MMA_AtomIJNS4_26SM100_MMA_F16BF16_2x1SM_SSISI_SI_fLi256ELi64ELNS4_4UMMA5MajorE0ELSO_0ELNSN_7ScaleInE0ELSP_0EEEEEENS4_6LayoutINS5_IJSC_SC_SC_EEENS5_IJNSA_ILi0EEESU_SU_EEEEENS5_IJNS4_10UnderscoreESX_SX_EEEEENS4_18SM100_TMA_2SM_LOADENS4_14ComposedLayoutINS4_7SwizzleILi3ELi4ELi3EEENS4_18smem_ptr_flag_bitsILi16EEENSS_INS5_IJNSA_ILi8EEESG_EEENS5_IJSG_SC_EEEEEEEvNS4_8identityES10_S1A_vS1B_EENS_8epilogue10collective18CollectiveEpilogueINS1D_23Sm100TmaWarpSpecializedILi3ELi2ELi32ELb1ELb0EEEJNS5_IJNSA_ILi128EEESG_SG_EEENS5_IJNSS_IS1I_SC_EENSS_INSA_ILi32EEESC_EEEEESI_SJ_SI_SJ_NS1D_6fusion15FusionCallbacksIS1H_NS1O_13LinCombEltActINS1D_6thread4SiLuESI_fSI_fLNS_15FloatRoundStyleE2EEES1J_S1N_JEEENS4_5SM1004TMEM4LOAD26SM100_TMEM_LOAD_32dp32b32xENS4_13SM90_TMA_LOADENS11_INS12_ILi2ELi4ELi3EEES15_NSS_INS5_IJS16_S1L_EEENS5_IJS1L_SC_EEEEEEENS4_39AutoVectorizingCopyWithAssumedAlignmentILi128EEENS4_14SM90_TMA_STOREES25_S27_S27_EEEvvEEEEvNT_6ParamsE) ;  /* 0xffffff4450a47950 */ /* 0x002fea0003c3ffff */
.L_x_290:
[----:B------:R-:W-:-:S00]  /*b970*/  BRA `(.L_x_290) ;  /* 0xfffffffc00fc7947 */ /* 0x000fc0000383ffff */
[----:B------:R-:W-:-:S00]  /*b980*/  NOP ;  /* 0x0000000000007918 */ /* 0x000fc00000000000 */
[----:B------:R-:W-:-:S00]  /*b990*/  NOP ;  /* 0x0000000000007918 */ /* 0x000fc00000000000 */
[----:B------:R-:W-:-:S00]  /*b9a0*/  NOP ;  /* 0x0000000000007918 */ /* 0x000fc00000000000 */
[----:B------:R-:W-:-:S00]  /*b9b0*/  NOP ;  /* 0x0000000000007918 */ /* 0x000fc00000000000 */
[----:B------:R-:W-:-:S00]  /*b9c0*/  NOP ;  /* 0x0000000000007918 */ /* 0x000fc00000000000 */
[----:B------:R-:W-:-:S00]  /*b9d0*/  NOP ;  /* 0x0000000000007918 */ /* 0x000fc00000000000 */
[----:B------:R-:W-:-:S00]  /*b9e0*/  NOP ;  /* 0x0000000000007918 */ /* 0x000fc00000000000 */
[----:B------:R-:W-:-:S00]  /*b9f0*/  NOP ;  /* 0x0000000000007918 */ /* 0x000fc00000000000 */
.L_x_291:


//--------------------- .nv.global.init           --------------------------
	.section	.nv.global.init,"aw",@progbits
.nv.global.init:
	.type		$str$27,@object
	.size		$str$27,($str$28 - $str$27)
$str$27:
        /*0000*/ 	.byte	0x28, 0x61, 0x64, 0x64, 0x72, 0x65, 0x73, 0x73, 0x20, 0x26, 0x20, 0x6d, 0x61, 0x73, 0x6b, 0x29
        /*0010*/ 	.byte	0x20, 0x3d, 0x3d, 0x20, 0x30, 0x00
	.type		$str$28,@object
	.size		$str$28,($str$26 - $str$28)
$str$28:
        /*0016*/ 	.byte	0x2f, 0x74, 0x6d, 0x70, 0x2f, 0x63, 0x75, 0x74, 0x6c, 0x61, 0x73, 0x73, 0x5f, 0x73, 0x77, 0x65
        /*0026*/ 	.byte	0x65, 0x70, 0x5f, 0x73, 0x72, 0x63, 0x2f, 0x69, 0x6e, 0x63, 0x6c, 0x75, 0x64, 0x65, 0x2f, 0x63
        /*0036*/ 	.byte	0x75, 0x74, 0x65, 0x2f, 0x70, 0x6f, 0x69, 0x6e, 0x74, 0x65, 0x72, 0x5f, 0x66, 0x6c, 0x61, 0x67
        /*0046*/ 	.byte	0x67, 0x65, 0x64, 0x2e, 0x68, 0x70, 0x70, 0x00
	.type		$str$26,@object
	.size		$str$26,($str$25 - $str$26)
$str$26:
        /*004e*/ 	.byte	0x2f, 0x74, 0x6d, 0x70, 0x2f, 0x63, 0x75, 0x74, 0x6c, 0x61, 0x73, 0x73, 0x5f, 0x73, 0x77, 0x65
        /*005e*/ 	.byte	0x65, 0x70, 0x5f, 0x73, 0x72, 0x63, 0x2f, 0x69, 0x6e, 0x63, 0x6c, 0x75, 0x64, 0x65, 0x2f, 0x63
        /*006e*/ 	.byte	0x75, 0x74, 0x65, 0x2f, 0x61, 0x74, 0x6f, 0x6d, 0x2f, 0x63, 0x6f, 0x70, 0x79, 0x5f, 0x74, 0x72
        /*007e*/ 	.byte	0x61, 0x69, 0x74, 0x73, 0x5f, 0x73, 0x6d, 0x31, 0x30, 0x30, 0x2e, 0x68, 0x70, 0x70, 0x00
	.type		$str$25,@object
	.size		$str$25,(__unnamed_1 - $str$25)
$str$25:
        /*008d*/ 	.byte	0x28, 0x28, 0x75, 0x69, 0x6e, 0x74, 0x33, 0x32, 0x5f, 0x74, 0x28, 0x74, 0x68, 0x72, 0x65, 0x61
        /*009d*/ 	.byte	0x64, 0x49, 0x64, 0x78, 0x2e, 0x78, 0x29, 0x20, 0x2f, 0x20, 0x33, 0x32, 0x29, 0x20, 0x25, 0x20
        /*00ad*/ 	.byte	0x34, 0x29, 0x20, 0x3d, 0x3d, 0x20, 0x28, 0x28, 0x28, 0x74, 0x6d, 0x65, 0x6d, 0x5f, 0x61, 0x64
        /*00bd*/ 	.byte	0x64, 0x72, 0x20, 0x3e, 0x3e, 0x20, 0x31, 0x36, 0x29, 0x20, 0x2f, 0x20, 0x33, 0x32, 0x29, 0x20
        /*00cd*/ 	.byte	0x25, 0x20, 0x34, 0x29, 0x00
	.type		__unnamed_1,@object
	.size		__unnamed_1,(__unnamed_2 - __unnamed_1)
__unnamed_1:
        /*00d2*/ 	.byte	0x61, 0x75, 0x74, 0x6f, 0x20, 0x63, 0x75, 0x74, 0x65, 0x3a, 0x3a, 0x61, 0x73, 0x5f, 0x70, 0x6f
        /* <DEDUP_REMOVED lines=24> */
        /*0262*/ 	.byte	0x3e, 0x3e, 0x3e, 0x3e, 0x5d, 0x00
	.type		__unnamed_2,@object
	.size		__unnamed_2,(.L_2 - __unnamed_2)
__unnamed_2:
        /* <DEDUP_REMOVED lines=42> */
        /*0508*/ 	.byte	0x3e, 0x3e, 0x5d, 0x00
.L_2:


//--------------------- .nv.shared._ZN7cutlass13device_kernelINS_4gemm6kernel13GemmUniversalIN4cute5tupleIJiiiiEEENS1_10collective13CollectiveMmaINS1_35MainloopSm100TmaUmmaWarpSpecializedILi10ELi2ELi4ENS5_IJNS4_1CILi2EEENSA_ILi1EEESC_EEEEENS5_IJNSA_ILi256EEENSA_ILi64EEESG_EEENS_6half_tENS5_IJlSC_lEEESI_SJ_NS4_8TiledMMAINS4_8MMA_AtomIJNS4_26SM100_MMA_F16BF16_2x1SM_SSISI_SI_fLi256ELi64ELNS4_4UMMA5MajorE0ELSO_0ELNSN_7ScaleInE0ELSP_0EEEEEENS4_6LayoutINS5_IJSC_SC_SC_EEENS5_IJNSA_ILi0EEESU_SU_EEEEENS5_IJNS4_10UnderscoreESX_SX_EEEEENS4_18SM100_TMA_2SM_LOADENS4_14ComposedLayoutINS4_7SwizzleILi3ELi4ELi3EEENS4_18smem_ptr_flag_bitsILi16EEENSS_INS5_IJNSA_ILi8EEESG_EEENS5_IJSG_SC_EEEEEEEvNS4_8identityES10_S1A_vS1B_EENS_8epilogue10collective18CollectiveEpilogueINS1D_23Sm100TmaWarpSpecializedILi3ELi2ELi32ELb1ELb0EEEJNS5_IJNSA_ILi128EEESG_SG_EEENS5_IJNSS_IS1I_SC_EENSS_INSA_ILi32EEESC_EEEEESI_SJ_SI_SJ_NS1D_6fusion15FusionCallbacksIS1H_NS1O_13LinCombEltActINS1D_6thread4SiLuESI_fSI_fLNS_15FloatRoundStyleE2EEES1J_S1N_JEEENS4_5SM1004TMEM4LOAD26SM100_TMEM_LOAD_32dp32b32xENS4_13SM90_TMA_LOADENS11_INS12_ILi2ELi4ELi3EEES15_NSS_INS5_IJS16_S1L_EEENS5_IJS1L_SC_EEEEEEENS4_39AutoVectorizingCopyWithAssumedAlignmentILi128EEENS4_14SM90_TMA_STOREES25_S27_S27_EEEvvEEEEvNT_6ParamsE --------------------------
	.section	.nv.shared._ZN7cutlass13device_kernelINS_4gemm6kernel13GemmUniversalIN4cute5tupleIJiiiiEEENS1_10collective13CollectiveMmaINS1_35MainloopSm100TmaUmmaWarpSpecializedILi10ELi2ELi4ENS5_IJNS4_1CILi2EEENSA_ILi1EEESC_EEEEENS5_IJNSA_ILi256EEENSA_ILi64EEESG_EEENS_6half_tENS5_IJlSC_lEEESI_SJ_NS4_8TiledMMAINS4_8MMA_AtomIJNS4_26SM100_MMA_F16BF16_2x1SM_SSISI_SI_fLi256ELi64ELNS4_4UMMA5MajorE0ELSO_0ELNSN_7ScaleInE0ELSP_0EEEEEENS4_6LayoutINS5_IJSC_SC_SC_EEENS5_IJNSA_ILi0EEESU_SU_EEEEENS5_IJNS4_10UnderscoreESX_SX_EEEEENS4_18SM100_TMA_2SM_LOADENS4_14ComposedLayoutINS4_7SwizzleILi3ELi4ELi3EEENS4_18smem_ptr_flag_bitsILi16EEENSS_INS5_IJNSA_ILi8EEESG_EEENS5_IJSG_SC_EEEEEEEvNS4_8identityES10_S1A_vS1B_EENS_8epilogue10collective18CollectiveEpilogueINS1D_23Sm100TmaWarpSpecializedILi3ELi2ELi32ELb1ELb0EEEJNS5_IJNSA_ILi128EEESG_SG_EEENS5_IJNSS_IS1I_SC_EENSS_INSA_ILi32EEESC_EEEEESI_SJ_SI_SJ_NS1D_6fusion15FusionCallbacksIS1H_NS1O_13LinCombEltActINS1D_6thread4SiLuESI_fSI_fLNS_15FloatRoundStyleE2EEES1J_S1N_JEEENS4_5SM1004TMEM4LOAD26SM100_TMEM_LOAD_32dp32b32xENS4_13SM90_TMA_LOADENS11_INS12_ILi2ELi4ELi3EEES15_NSS_INS5_IJS16_S1L_EEENS5_IJS1L_SC_EEEEEEENS4_39AutoVectorizingCopyWithAssumedAlignmentILi128EEENS4_14SM90_TMA_STOREES25_S27_S27_EEEvvEEEEvNT_6ParamsE,"aw",@nobits
	.sectionflags	@""
	.align	16
	.zero		1024


//--------------------- .nv.shared.reserved.0     --------------------------
	.section	.nv.shared.reserved.0,"aw",@nobits
	.weak		__nv_reservedSMEM_offset_0_alias
	.size		__nv_reservedSMEM_offset_0_alias, 0, 64
	.other		__nv_reservedSMEM_offset_0_alias,@"STO_CUDA_RESERVED_SHARED STV_DEFAULT"
__nv_reservedSMEM_offset_0_alias:
	.zero		0
.nv.shared.reserved.0:
	.zero		64
	.weak		__nv_reservedSMEM_tcgen05_partition
	.type		__nv_reservedSMEM_tcgen05_partition,@object
	.size		__nv_reservedSMEM_tcgen05_partition,(.L_0 - __nv_reservedSMEM_tcgen05_partition)
__nv_reservedSMEM_tcgen05_partition:
	.zero		32
.L_0:


//--------------------- .nv.global                --------------------------
	.section	.nv.global,"aw",@nobits
.nv.global:
	.type		_ZN39_INTERNAL_b386b2ee_4_k_cu_9edcba89_40834cute1_E,@object
	.size		_ZN39_INTERNAL_b386b2ee_4_k_cu_9edcba89_40834cute1_E,(_ZN39_INTERNAL_b386b2ee_4_k_cu_9edcba89_40834cuda3std3__45__cpo6cbeginE - _ZN39_INTERNAL_b386b2ee_4_k_cu_9edcba89_40834cute1_E)
_ZN39_INTERNAL_b386b2ee_4_k_cu_9edcba89_40834cute1_E:
	.zero		1
	.type		_ZN39_INTERNAL_b386b2ee_4_k_cu_9edcba89_40834cuda3std3__45__cpo6cbeginE,@object
	.size		_ZN39_INTERNAL_b386b2ee_4_k_cu_9edcba89_40834cuda3std3__45__cpo6cbeginE,(_ZN39_INTERNAL_b386b2ee_4_k_cu_9edcba89_40834cuda3std3__48in_placeE - _ZN39_INTERNAL_b386b2ee_4_k_cu_9edcba89_40834cuda3std3__45__cpo6cbeginE)
_ZN39_INTERNAL_b386b2ee_4_k_cu_9edcba89_40834cuda3std3__45__cpo6cbeginE:
	.zero		1
	.type		_ZN39_INTERNAL_b386b2ee_4_k_cu_9edcba89_40834cuda3std3__48in_placeE,@object
	.size		_ZN39_INTERNAL_b386b2ee_4_k_cu_9edcba89_40834cuda3std3__48in_placeE,(_ZN39_INTERNAL_b386b2ee_4_k_cu_9edcba89_40834cuda3std6ranges3__45__cpo9iter_moveE - _ZN39_INTERNAL_b386b2ee_4_k_cu_9edcba89_40834cuda3std3__48in_placeE)
_ZN39_INTERNAL_b386b2ee_4_k_cu_9edcba89_40834cuda3std3__48in_placeE:
	.zero		1
	.type		_ZN39_INTERNAL_b386b2ee_4_k_cu_9edcba89_40834cuda3std6ranges3__45__cpo9iter_moveE,@object
	.size		_ZN39_INTERNAL_b386b2ee_4_k_cu_9edcba89_40834cuda3std6ranges3__45__cpo9iter_moveE,(_ZN39_INTERNAL_b386b2ee_4_k_cu_9edcba89_40834cuda3std3__45__cpo5beginE - _ZN39_INTERNAL_b386b2ee_4_k_cu_9edcba89_40834cuda3std6ranges3__45__cpo9iter_moveE)
_ZN39_INTERNAL_b386b2ee_4_k_cu_9edcba89_40834cuda3std6ranges3__45__cpo9iter_moveE:
	.zero		1
	.type		_ZN39_INTERNAL_b386b2ee_4_k_cu_9edcba89_40834cuda3std3__45__cpo5beginE,@object
	.size		_ZN39_INTERNAL_b386b2ee_4_k_cu_9edcba89_40834cuda3std3__45__cpo5beginE,(_ZN39_INTERNAL_b386b2ee_4_k_cu_9edcba89_40834cuda3std3__441_GLOBAL__N__b386b2ee_4_k_cu_9edcba89_40836ignoreE - _ZN39_INTERNAL_b386b2ee_4_k_cu_9edcba89_40834cuda3std3__45__cpo5beginE)
_ZN39_INTERNAL_b386b2ee_4_k_cu_9edcba89_40834cuda3std3__45__cpo5beginE:
	.zero		1
	.type		_ZN39_INTERNAL_b386b2ee_4_k_cu_9edcba89_40834cuda3std3__441_GLOBAL__N__b386b2ee_4_k_cu_9edcba89_40836ignoreE,@object
	.size		_ZN39_INTERNAL_b386b2ee_4_k_cu_9edcba89_40834cuda3std3__441_GLOBAL__N__b386b2ee_4_k_cu_9edcba89_40836ignoreE,(_ZN39_INTERNAL_b386b2ee_4_k_cu_9edcba89_40834cute7productE - _ZN39_INTERNAL_b386b2ee_4_k_cu_9edcba89_40834cuda3std3__441_GLOBAL__N__b386b2ee_4_k_cu_9edcba89_40836ignoreE)
_ZN39_INTERNAL_b386b2ee_4_k_cu_9edcba89_40834cuda3std3__441_GLOBAL__N__b386b2ee_4_k_cu_9edcba89_40836ignoreE:
	.zero		1
	.type		_ZN39_INTERNAL_b386b2ee_4_k_cu_9edcba89_40834cute7productE,@object
	.size		_ZN39_INTERNAL_b386b2ee_4_k_cu_9edcba89_40834cute7productE,(_ZN39_INTERNAL_b386b2ee_4_k_cu_9edcba89_40834cuda3std3__45__cpo3endE - _ZN39_INTERNAL_b386b2ee_4_k_cu_9edcba89_40834cute7productE)
_ZN39_INTERNAL_b386b2ee_4_k_cu_9edcba89_40834cute7productE:
	.zero		1
	.type		_ZN39_INTERNAL_b386b2ee_4_k_cu_9edcba89_40834cuda3std3__45__cpo3endE,@object
	.size		_ZN39_INTERNAL_b386b2ee_4_k_cu_9edcba89_40834cuda3std3__45__cpo3endE,(_ZN39_INTERNAL_b386b2ee_4_k_cu_9edcba89_40834cuda3std3__419piecewise_constructE - _ZN39_INTERNAL_b386b2ee_4_k_cu_9edcba89_40834cuda3std3__45__cpo3endE)
_ZN39_INTERNAL_b386b2ee_4_k_cu_9edcba89_40834cuda3std3__45__cpo3endE:
	.zero		1
	.type		_ZN39_INTERNAL_b386b2ee_4_k_cu_9edcba89_40834cuda3std3__419piecewise_constructE,@object
	.size		_ZN39_INTERNAL_b386b2ee_4_k_cu_9edcba89_40834cuda3std3__419piecewise_constructE,(_ZN39_INTERNAL_b386b2ee_4_k_cu_9edcba89_40834cuda3std3__45__cpo4cendE - _ZN39_INTERNAL_b386b2ee_4_k_cu_9edcba89_40834cuda3std3__419piecewise_constructE)
_ZN39_INTERNAL_b386b2ee_4_k_cu_9edcba89_40834cuda3std3__419piecewise_constructE:
	.zero		1
	.type		_ZN39_INTERNAL_b386b2ee_4_k_cu_9edcba89_40834cuda3std3__45__cpo4cendE,@object
	.size		_ZN39_INTERNAL_b386b2ee_4_k_cu_9edcba89_40834cuda3std3__45__cpo4cendE,(_ZN39_INTERNAL_b386b2ee_4_k_cu_9edcba89_40834cuda3std6ranges3__45__cpo4swapE - _ZN39_INTERNAL_b386b2ee_4_k_cu_9edcba89_40834cuda3std3__45__cpo4cendE)
_ZN39_INTERNAL_b386b2ee_4_k_cu_9edcba89_40834cuda3std3__45__cpo4cendE:
	.zero		1
	.type		_ZN39_INTERNAL_b386b2ee_4_k_cu_9edcba89_40834cuda3std6ranges3__45__cpo4swapE,@object
	.size		_ZN39_INTERNAL_b386b2ee_4_k_cu_9edcba89_40834cuda3std6ranges3__45__cpo4swapE,(.L_10 - _ZN39_INTERNAL_b386b2ee_4_k_cu_9edcba89_40834cuda3std6ranges3__45__cpo4swapE)
_ZN39_INTERNAL_b386b2ee_4_k_cu_9edcba89_40834cuda3std6ranges3__45__cpo4swapE:
	.zero		1
.L_10:


//--------------------- .nv.constant0._ZN7cutlass13device_kernelINS_4gemm6kernel13GemmUniversalIN4cute5tupleIJiiiiEEENS1_10collective13CollectiveMmaINS1_35MainloopSm100TmaUmmaWarpSpecializedILi10ELi2ELi4ENS5_IJNS4_1CILi2EEENSA_ILi1EEESC_EEEEENS5_IJNSA_ILi256EEENSA_ILi64EEESG_EEENS_6half_tENS5_IJlSC_lEEESI_SJ_NS4_8TiledMMAINS4_8MMA_AtomIJNS4_26SM100_MMA_F16BF16_2x1SM_SSISI_SI_fLi256ELi64ELNS4_4UMMA5MajorE0ELSO_0ELNSN_7ScaleInE0ELSP_0EEEEEENS4_6LayoutINS5_IJSC_SC_SC_EEENS5_IJNSA_ILi0EEESU_SU_EEEEENS5_IJNS4_10UnderscoreESX_SX_EEEEENS4_18SM100_TMA_2SM_LOADENS4_14ComposedLayoutINS4_7SwizzleILi3ELi4ELi3EEENS4_18smem_ptr_flag_bitsILi16EEENSS_INS5_IJNSA_ILi8EEESG_EEENS5_IJSG_SC_EEEEEEEvNS4_8identityES10_S1A_vS1B_EENS_8epilogue10collective18CollectiveEpilogueINS1D_23Sm100TmaWarpSpecializedILi3ELi2ELi32ELb1ELb0EEEJNS5_IJNSA_ILi128EEESG_SG_EEENS5_IJNSS_IS1I_SC_EENSS_INSA_ILi32EEESC_EEEEESI_SJ_SI_SJ_NS1D_6fusion15FusionCallbacksIS1H_NS1O_13LinCombEltActINS1D_6thread4SiLuESI_fSI_fLNS_15FloatRoundStyleE2EEES1J_S1N_JEEENS4_5SM1004TMEM4LOAD26SM100_TMEM_LOAD_32dp32b32xENS4_13SM90_TMA_LOADENS11_INS12_ILi2ELi4ELi3EEES15_NSS_INS5_IJS16_S1L_EEENS5_IJS1L_SC_EEEEEEENS4_39AutoVectorizingCopyWithAssumedAlignmentILi128EEENS4_14SM90_TMA_STOREES25_S27_S27_EEEvvEEEEvNT_6ParamsE --------------------------
	.section	.nv.constant0._ZN7cutlass13device_kernelINS_4gemm6kernel13GemmUniversalIN4cute5tupleIJiiiiEEENS1_10collective13CollectiveMmaINS1_35MainloopSm100TmaUmmaWarpSpecializedILi10ELi2ELi4ENS5_IJNS4_1CILi2EEENSA_ILi1EEESC_EEEEENS5_IJNSA_ILi256EEENSA_ILi64EEESG_EEENS_6half_tENS5_IJlSC_lEEESI_SJ_NS4_8TiledMMAINS4_8MMA_AtomIJNS4_26SM100_MMA_F16BF16_2x1SM_SSISI_SI_fLi256ELi64ELNS4_4UMMA5MajorE0ELSO_0ELNSN_7ScaleInE0ELSP_0EEEEEENS4_6LayoutINS5_IJSC_SC_SC_EEENS5_IJNSA_ILi0EEESU_SU_EEEEENS5_IJNS4_10UnderscoreESX_SX_EEEEENS4_18SM100_TMA_2SM_LOADENS4_14ComposedLayoutINS4_7SwizzleILi3ELi4ELi3EEENS4_18smem_ptr_flag_bitsILi16EEENSS_INS5_IJNSA_ILi8EEESG_EEENS5_IJSG_SC_EEEEEEEvNS4_8identityES10_S1A_vS1B_EENS_8epilogue10collective18CollectiveEpilogueINS1D_23Sm100TmaWarpSpecializedILi3ELi2ELi32ELb1ELb0EEEJNS5_IJNSA_ILi128EEESG_SG_EEENS5_IJNSS_IS1I_SC_EENSS_INSA_ILi32EEESC_EEEEESI_SJ_SI_SJ_NS1D_6fusion15FusionCallbacksIS1H_NS1O_13LinCombEltActINS1D_6thread4SiLuESI_fSI_fLNS_15FloatRoundStyleE2EEES1J_S1N_JEEENS4_5SM1004TMEM4LOAD26SM100_TMEM_LOAD_32dp32b32xENS4_13SM90_TMA_LOADENS11_INS12_ILi2ELi4ELi3EEES15_NSS_INS5_IJS16_S1L_EEENS5_IJS1L_SC_EEEEEEENS4_39AutoVectorizingCopyWithAssumedAlignmentILi128EEENS4_14SM90_TMA_STOREES25_S27_S27_EEEvvEEEEvNT_6ParamsE,"a",@progbits
	.sectionflags	@""
	.align	4
.nv.constant0._ZN7cutlass13device_kernelINS_4gemm6kernel13GemmUniversalIN4cute5tupleIJiiiiEEENS1_10collective13CollectiveMmaINS1_35MainloopSm100TmaUmmaWarpSpecializedILi10ELi2ELi4ENS5_IJNS4_1CILi2EEENSA_ILi1EEESC_EEEEENS5_IJNSA_ILi256EEENSA_ILi64EEESG_EEENS_6half_tENS5_IJlSC_lEEESI_SJ_NS4_8TiledMMAINS4_8MMA_AtomIJNS4_26SM100_MMA_F16BF16_2x1SM_SSISI_SI_fLi256ELi64ELNS4_4UMMA5MajorE0ELSO_0ELNSN_7ScaleInE0ELSP_0EEEEEENS4_6LayoutINS5_IJSC_SC_SC_EEENS5_IJNSA_ILi0EEESU_SU_EEEEENS5_IJNS4_10UnderscoreESX_SX_EEEEENS4_18SM100_TMA_2SM_LOADENS4_14ComposedLayoutINS4_7SwizzleILi3ELi4ELi3EEENS4_18smem_ptr_flag_bitsILi16EEENSS_INS5_IJNSA_ILi8EEESG_EEENS5_IJSG_SC_EEEEEEEvNS4_8identityES10_S1A_vS1B_EENS_8epilogue10collective18CollectiveEpilogueINS1D_23Sm100TmaWarpSpecializedILi3ELi2ELi32ELb1ELb0EEEJNS5_IJNSA_ILi128EEESG_SG_EEENS5_IJNSS_IS1I_SC_EENSS_INSA_ILi32EEESC_EEEEESI_SJ_SI_SJ_NS1D_6fusion15FusionCallbacksIS1H_NS1O_13LinCombEltActINS1D_6thread4SiLuESI_fSI_fLNS_15FloatRoundStyleE2EEES1J_S1N_JEEENS4_5SM1004TMEM4LOAD26SM100_TMEM_LOAD_32dp32b32xENS4_13SM90_TMA_LOADENS11_INS12_ILi2ELi4ELi3EEES15_NSS_INS5_IJS16_S1L_EEENS5_IJS1L_SC_EEEEEEENS4_39AutoVectorizingCopyWithAssumedAlignmentILi128EEENS4_14SM90_TMA_STOREES25_S27_S27_EEEvvEEEEvNT_6ParamsE:
	.zero		2944


//--------------------- SYMBOLS --------------------------

	.type		.nv.reservedSmem.offset0,@object
	.size		.nv.reservedSmem.offset0,0x4
	.type		.nv.reservedSmem.cap,@object
	.size		.nv.reservedSmem.cap,0x4
	.type		__assertfail,@function
